//
// Generated by NVIDIA NVVM Compiler
//
// Compiler Build ID: CL-36424714
// Cuda compilation tools, release 13.0, V13.0.88
// Based on NVVM 20.0.0
//

.version 9.0
.target sm_100
.address_size 64

	// .globl	_Z7getMaskPyPjijyj
.extern .func  (.param .b32 func_retval0) vprintf
(
	.param .b64 vprintf_param_0,
	.param .b64 vprintf_param_1
)
;
.const .align 4 .b8 const_sum[65536];
// _ZZ12blellochScanPjS_S_jE4temp has been demoted
.global .align 1 .b8 $str[49] = {32, 100, 95, 115, 117, 109, 91, 105, 93, 32, 58, 32, 37, 100, 44, 32, 116, 111, 116, 97, 108, 95, 112, 114, 101, 32, 58, 32, 37, 100, 44, 32, 100, 95, 109, 97, 115, 107, 91, 105, 93, 32, 58, 32, 37, 100, 32, 10};

.visible .entry _Z7getMaskPyPjijyj(
	.param .u64 .ptr .align 1 _Z7getMaskPyPjijyj_param_0,
	.param .u64 .ptr .align 1 _Z7getMaskPyPjijyj_param_1,
	.param .u32 _Z7getMaskPyPjijyj_param_2,
	.param .u32 _Z7getMaskPyPjijyj_param_3,
	.param .u64 _Z7getMaskPyPjijyj_param_4,
	.param .u32 _Z7getMaskPyPjijyj_param_5
)
{
	.reg .pred 	%p<8>;
	.reg .b32 	%r<28>;
	.reg .b64 	%rd<49>;

	ld.param.u64 	%rd17, [_Z7getMaskPyPjijyj_param_0];
	ld.param.u64 	%rd18, [_Z7getMaskPyPjijyj_param_1];
	ld.param.u32 	%r13, [_Z7getMaskPyPjijyj_param_2];
	ld.param.u32 	%r14, [_Z7getMaskPyPjijyj_param_3];
	ld.param.u64 	%rd16, [_Z7getMaskPyPjijyj_param_4];
	ld.param.u32 	%r15, [_Z7getMaskPyPjijyj_param_5];
	cvta.to.global.u64 	%rd1, %rd18;
	cvta.to.global.u64 	%rd2, %rd17;
	mov.u32 	%r16, %tid.x;
	mov.u32 	%r17, %ntid.x;
	mov.u32 	%r18, %ctaid.x;
	mad.lo.s32 	%r19, %r17, %r18, %r16;
	mul.lo.s32 	%r1, %r13, %r19;
	setp.ge.u32 	%p1, %r1, %r14;
	@%p1 bra 	$L__BB0_8;
	add.s32 	%r2, %r1, %r13;
	setp.ge.u32 	%p2, %r1, %r2;
	@%p2 bra 	$L__BB0_8;
	setp.eq.s32 	%p3, %r15, 0;
	selp.u64 	%rd3, 1, 0, %p3;
	min.u32 	%r3, %r2, %r14;
	add.s32 	%r20, %r1, 1;
	max.u32 	%r4, %r3, %r20;
	sub.s32 	%r21, %r4, %r1;
	and.b32  	%r5, %r21, 3;
	setp.eq.s32 	%p4, %r5, 0;
	mov.u32 	%r27, %r1;
	@%p4 bra 	$L__BB0_5;
	mul.wide.u32 	%rd19, %r1, 4;
	add.s64 	%rd46, %rd1, %rd19;
	mul.wide.u32 	%rd20, %r1, 8;
	add.s64 	%rd45, %rd2, %rd20;
	neg.s32 	%r25, %r5;
	add.s32 	%r27, %r1, %r5;
$L__BB0_4:
	.pragma "nounroll";
	ld.global.u64 	%rd21, [%rd45];
	cvt.u32.u64 	%r22, %rd16;
	shr.u64 	%rd22, %rd21, %r22;
	and.b64  	%rd23, %rd22, 1;
	xor.b64  	%rd24, %rd23, %rd3;
	st.global.u32 	[%rd46], %rd24;
	add.s64 	%rd46, %rd46, 4;
	add.s64 	%rd45, %rd45, 8;
	add.s32 	%r25, %r25, 1;
	setp.ne.s32 	%p5, %r25, 0;
	@%p5 bra 	$L__BB0_4;
$L__BB0_5:
	sub.s32 	%r23, %r1, %r4;
	setp.gt.u32 	%p6, %r23, -4;
	@%p6 bra 	$L__BB0_8;
	mul.wide.u32 	%rd25, %r27, 8;
	add.s64 	%rd26, %rd25, %rd2;
	add.s64 	%rd48, %rd26, 16;
	mul.wide.u32 	%rd27, %r27, 4;
	add.s64 	%rd28, %rd27, %rd1;
	add.s64 	%rd47, %rd28, 8;
	cvt.u32.u64 	%r24, %rd16;
$L__BB0_7:
	ld.global.u64 	%rd29, [%rd48+-16];
	shr.u64 	%rd30, %rd29, %r24;
	and.b64  	%rd31, %rd30, 1;
	xor.b64  	%rd32, %rd31, %rd3;
	st.global.u32 	[%rd47+-8], %rd32;
	ld.global.u64 	%rd33, [%rd48+-8];
	shr.u64 	%rd34, %rd33, %r24;
	and.b64  	%rd35, %rd34, 1;
	xor.b64  	%rd36, %rd35, %rd3;
	st.global.u32 	[%rd47+-4], %rd36;
	ld.global.u64 	%rd37, [%rd48];
	shr.u64 	%rd38, %rd37, %r24;
	and.b64  	%rd39, %rd38, 1;
	xor.b64  	%rd40, %rd39, %rd3;
	st.global.u32 	[%rd47], %rd40;
	ld.global.u64 	%rd41, [%rd48+8];
	shr.u64 	%rd42, %rd41, %r24;
	and.b64  	%rd43, %rd42, 1;
	xor.b64  	%rd44, %rd43, %rd3;
	st.global.u32 	[%rd47+4], %rd44;
	add.s32 	%r27, %r27, 4;
	add.s64 	%rd48, %rd48, 32;
	add.s64 	%rd47, %rd47, 16;
	setp.lt.u32 	%p7, %r27, %r3;
	@%p7 bra 	$L__BB0_7;
$L__BB0_8:
	ret;

}
	// .globl	_Z8getIndexPjS_S_ijj
.visible .entry _Z8getIndexPjS_S_ijj(
	.param .u64 .ptr .align 1 _Z8getIndexPjS_S_ijj_param_0,
	.param .u64 .ptr .align 1 _Z8getIndexPjS_S_ijj_param_1,
	.param .u64 .ptr .align 1 _Z8getIndexPjS_S_ijj_param_2,
	.param .u32 _Z8getIndexPjS_S_ijj_param_3,
	.param .u32 _Z8getIndexPjS_S_ijj_param_4,
	.param .u32 _Z8getIndexPjS_S_ijj_param_5
)
{
	.local .align 8 .b8 	__local_depot1[16];
	.reg .b64 	%SP;
	.reg .b64 	%SPL;
	.reg .pred 	%p<17>;
	.reg .b32 	%r<89>;
	.reg .b64 	%rd<42>;

	mov.u64 	%SPL, __local_depot1;
	cvta.local.u64 	%SP, %SPL;
	ld.param.u64 	%rd17, [_Z8getIndexPjS_S_ijj_param_0];
	ld.param.u64 	%rd18, [_Z8getIndexPjS_S_ijj_param_1];
	ld.param.u64 	%rd19, [_Z8getIndexPjS_S_ijj_param_2];
	ld.param.u32 	%r31, [_Z8getIndexPjS_S_ijj_param_3];
	ld.param.u32 	%r32, [_Z8getIndexPjS_S_ijj_param_4];
	ld.param.u32 	%r33, [_Z8getIndexPjS_S_ijj_param_5];
	cvta.to.global.u64 	%rd1, %rd17;
	cvta.to.global.u64 	%rd2, %rd18;
	cvta.to.global.u64 	%rd3, %rd19;
	add.u64 	%rd20, %SP, 0;
	add.u64 	%rd4, %SPL, 0;
	mov.u32 	%r34, %tid.x;
	mov.u32 	%r35, %ntid.x;
	mov.u32 	%r36, %ctaid.x;
	mad.lo.s32 	%r37, %r35, %r36, %r34;
	mul.lo.s32 	%r1, %r31, %r37;
	setp.ge.u32 	%p1, %r1, %r32;
	@%p1 bra 	$L__BB1_33;
	add.s32 	%r2, %r1, %r31;
	setp.ge.u32 	%p2, %r1, %r2;
	@%p2 bra 	$L__BB1_33;
	min.u32 	%r3, %r2, %r32;
	add.s32 	%r38, %r1, 1;
	max.u32 	%r4, %r3, %r38;
	sub.s32 	%r39, %r4, %r1;
	and.b32  	%r5, %r39, 3;
	setp.eq.s32 	%p3, %r5, 0;
	mov.u32 	%r83, %r1;
	@%p3 bra 	$L__BB1_10;
	mul.wide.u32 	%rd21, %r1, 4;
	add.s64 	%rd41, %rd1, %rd21;
	add.s64 	%rd40, %rd2, %rd21;
	add.s64 	%rd39, %rd3, %rd21;
	neg.s32 	%r80, %r5;
	mov.u32 	%r83, %r1;
$L__BB1_4:
	.pragma "nounroll";
	ld.global.u32 	%r40, [%rd39];
	setp.eq.s32 	%p4, %r40, 0;
	@%p4 bra 	$L__BB1_6;
	ld.global.u32 	%r82, [%rd40];
	bra.uni 	$L__BB1_7;
$L__BB1_6:
	ld.global.u32 	%r41, [%rd40];
	add.s32 	%r42, %r33, %r83;
	sub.s32 	%r82, %r42, %r41;
$L__BB1_7:
	st.global.u32 	[%rd41], %r82;
	setp.lt.u32 	%p5, %r82, %r32;
	@%p5 bra 	$L__BB1_9;
	ld.global.u32 	%r43, [%rd40];
	ld.global.u32 	%r44, [%rd39];
	st.local.v2.u32 	[%rd4], {%r43, %r33};
	st.local.u32 	[%rd4+8], %r44;
	mov.u64 	%rd22, $str;
	cvta.global.u64 	%rd23, %rd22;
	{ // callseq 0, 0
	.param .b64 param0;
	st.param.b64 	[param0], %rd23;
	.param .b64 param1;
	st.param.b64 	[param1], %rd20;
	.param .b32 retval0;
	call.uni (retval0), 
	vprintf, 
	(
	param0, 
	param1
	);
	ld.param.b32 	%r45, [retval0];
	} // callseq 0
$L__BB1_9:
	add.s32 	%r83, %r83, 1;
	add.s64 	%rd41, %rd41, 4;
	add.s64 	%rd40, %rd40, 4;
	add.s64 	%rd39, %rd39, 4;
	add.s32 	%r80, %r80, 1;
	setp.ne.s32 	%p6, %r80, 0;
	@%p6 bra 	$L__BB1_4;
$L__BB1_10:
	sub.s32 	%r47, %r1, %r4;
	setp.gt.u32 	%p7, %r47, -4;
	@%p7 bra 	$L__BB1_33;
	add.s32 	%r84, %r83, 1;
	mov.u64 	%rd36, $str;
$L__BB1_12:
	add.s32 	%r17, %r84, -1;
	mul.wide.u32 	%rd25, %r17, 4;
	add.s64 	%rd14, %rd3, %rd25;
	ld.global.u32 	%r48, [%rd14];
	setp.eq.s32 	%p8, %r48, 0;
	add.s64 	%rd15, %rd2, %rd25;
	@%p8 bra 	$L__BB1_14;
	ld.global.u32 	%r85, [%rd15];
	bra.uni 	$L__BB1_15;
$L__BB1_14:
	ld.global.u32 	%r49, [%rd15];
	add.s32 	%r50, %r33, %r84;
	not.b32 	%r51, %r49;
	add.s32 	%r85, %r51, %r50;
$L__BB1_15:
	add.s64 	%rd16, %rd1, %rd25;
	st.global.u32 	[%rd16], %r85;
	setp.lt.u32 	%p9, %r85, %r32;
	@%p9 bra 	$L__BB1_17;
	ld.global.u32 	%r52, [%rd15];
	ld.global.u32 	%r53, [%rd14];
	st.local.v2.u32 	[%rd4], {%r52, %r33};
	st.local.u32 	[%rd4+8], %r53;
	cvta.global.u64 	%rd28, %rd36;
	{ // callseq 1, 0
	.param .b64 param0;
	st.param.b64 	[param0], %rd28;
	.param .b64 param1;
	st.param.b64 	[param1], %rd20;
	.param .b32 retval0;
	call.uni (retval0), 
	vprintf, 
	(
	param0, 
	param1
	);
	ld.param.b32 	%r54, [retval0];
	} // callseq 1
$L__BB1_17:
	ld.global.u32 	%r56, [%rd14+4];
	setp.eq.s32 	%p10, %r56, 0;
	@%p10 bra 	$L__BB1_19;
	ld.global.u32 	%r86, [%rd15+4];
	bra.uni 	$L__BB1_20;
$L__BB1_19:
	ld.global.u32 	%r57, [%rd15+4];
	add.s32 	%r58, %r33, %r84;
	sub.s32 	%r86, %r58, %r57;
$L__BB1_20:
	st.global.u32 	[%rd16+4], %r86;
	setp.lt.u32 	%p11, %r86, %r32;
	@%p11 bra 	$L__BB1_22;
	ld.global.u32 	%r59, [%rd15+4];
	ld.global.u32 	%r60, [%rd14+4];
	st.local.v2.u32 	[%rd4], {%r59, %r33};
	st.local.u32 	[%rd4+8], %r60;
	cvta.global.u64 	%rd31, %rd36;
	{ // callseq 2, 0
	.param .b64 param0;
	st.param.b64 	[param0], %rd31;
	.param .b64 param1;
	st.param.b64 	[param1], %rd20;
	.param .b32 retval0;
	call.uni (retval0), 
	vprintf, 
	(
	param0, 
	param1
	);
	ld.param.b32 	%r61, [retval0];
	} // callseq 2
$L__BB1_22:
	ld.global.u32 	%r63, [%rd14+8];
	setp.eq.s32 	%p12, %r63, 0;
	@%p12 bra 	$L__BB1_24;
	ld.global.u32 	%r87, [%rd15+8];
	bra.uni 	$L__BB1_25;
$L__BB1_24:
	ld.global.u32 	%r64, [%rd15+8];
	add.s32 	%r65, %r33, %r84;
	sub.s32 	%r66, %r65, %r64;
	add.s32 	%r87, %r66, 1;
$L__BB1_25:
	st.global.u32 	[%rd16+8], %r87;
	setp.lt.u32 	%p13, %r87, %r32;
	@%p13 bra 	$L__BB1_27;
	ld.global.u32 	%r67, [%rd15+8];
	ld.global.u32 	%r68, [%rd14+8];
	st.local.v2.u32 	[%rd4], {%r67, %r33};
	st.local.u32 	[%rd4+8], %r68;
	cvta.global.u64 	%rd34, %rd36;
	{ // callseq 3, 0
	.param .b64 param0;
	st.param.b64 	[param0], %rd34;
	.param .b64 param1;
	st.param.b64 	[param1], %rd20;
	.param .b32 retval0;
	call.uni (retval0), 
	vprintf, 
	(
	param0, 
	param1
	);
	ld.param.b32 	%r69, [retval0];
	} // callseq 3
$L__BB1_27:
	ld.global.u32 	%r71, [%rd14+12];
	setp.eq.s32 	%p14, %r71, 0;
	@%p14 bra 	$L__BB1_29;
	ld.global.u32 	%r88, [%rd15+12];
	bra.uni 	$L__BB1_30;
$L__BB1_29:
	ld.global.u32 	%r72, [%rd15+12];
	add.s32 	%r73, %r33, %r84;
	sub.s32 	%r74, %r73, %r72;
	add.s32 	%r88, %r74, 2;
$L__BB1_30:
	st.global.u32 	[%rd16+12], %r88;
	setp.lt.u32 	%p15, %r88, %r32;
	@%p15 bra 	$L__BB1_32;
	ld.global.u32 	%r75, [%rd15+12];
	ld.global.u32 	%r76, [%rd14+12];
	st.local.v2.u32 	[%rd4], {%r75, %r33};
	st.local.u32 	[%rd4+8], %r76;
	cvta.global.u64 	%rd37, %rd36;
	{ // callseq 4, 0
	.param .b64 param0;
	st.param.b64 	[param0], %rd37;
	.param .b64 param1;
	st.param.b64 	[param1], %rd20;
	.param .b32 retval0;
	call.uni (retval0), 
	vprintf, 
	(
	param0, 
	param1
	);
	ld.param.b32 	%r77, [retval0];
	} // callseq 4
$L__BB1_32:
	add.s32 	%r30, %r84, 4;
	add.s32 	%r79, %r84, 3;
	setp.lt.u32 	%p16, %r79, %r3;
	mov.u32 	%r84, %r30;
	@%p16 bra 	$L__BB1_12;
$L__BB1_33:
	ret;

}
	// .globl	_Z7scatterPyPjS_ij
.visible .entry _Z7scatterPyPjS_ij(
	.param .u64 .ptr .align 1 _Z7scatterPyPjS_ij_param_0,
	.param .u64 .ptr .align 1 _Z7scatterPyPjS_ij_param_1,
	.param .u64 .ptr .align 1 _Z7scatterPyPjS_ij_param_2,
	.param .u32 _Z7scatterPyPjS_ij_param_3,
	.param .u32 _Z7scatterPyPjS_ij_param_4
)
{
	.reg .pred 	%p<7>;
	.reg .b32 	%r<30>;
	.reg .b64 	%rd<44>;

	ld.param.u64 	%rd16, [_Z7scatterPyPjS_ij_param_0];
	ld.param.u64 	%rd17, [_Z7scatterPyPjS_ij_param_1];
	ld.param.u64 	%rd18, [_Z7scatterPyPjS_ij_param_2];
	ld.param.u32 	%r13, [_Z7scatterPyPjS_ij_param_3];
	ld.param.u32 	%r14, [_Z7scatterPyPjS_ij_param_4];
	cvta.to.global.u64 	%rd1, %rd18;
	cvta.to.global.u64 	%rd2, %rd17;
	cvta.to.global.u64 	%rd3, %rd16;
	mov.u32 	%r15, %tid.x;
	mov.u32 	%r16, %ntid.x;
	mov.u32 	%r17, %ctaid.x;
	mad.lo.s32 	%r18, %r16, %r17, %r15;
	mul.lo.s32 	%r1, %r13, %r18;
	setp.ge.u32 	%p1, %r1, %r14;
	@%p1 bra 	$L__BB2_8;
	add.s32 	%r2, %r1, %r13;
	setp.ge.u32 	%p2, %r1, %r2;
	@%p2 bra 	$L__BB2_8;
	min.u32 	%r3, %r2, %r14;
	add.s32 	%r19, %r1, 1;
	max.u32 	%r4, %r3, %r19;
	sub.s32 	%r20, %r4, %r1;
	and.b32  	%r5, %r20, 3;
	setp.eq.s32 	%p3, %r5, 0;
	mov.u32 	%r29, %r1;
	@%p3 bra 	$L__BB2_5;
	mul.wide.u32 	%rd19, %r1, 4;
	add.s64 	%rd41, %rd2, %rd19;
	mul.wide.u32 	%rd20, %r1, 8;
	add.s64 	%rd40, %rd3, %rd20;
	neg.s32 	%r27, %r5;
	add.s32 	%r29, %r1, %r5;
$L__BB2_4:
	.pragma "nounroll";
	ld.global.u64 	%rd21, [%rd40];
	ld.global.u32 	%r21, [%rd41];
	mul.wide.u32 	%rd22, %r21, 8;
	add.s64 	%rd23, %rd1, %rd22;
	st.global.u64 	[%rd23], %rd21;
	add.s64 	%rd41, %rd41, 4;
	add.s64 	%rd40, %rd40, 8;
	add.s32 	%r27, %r27, 1;
	setp.ne.s32 	%p4, %r27, 0;
	@%p4 bra 	$L__BB2_4;
$L__BB2_5:
	sub.s32 	%r22, %r1, %r4;
	setp.gt.u32 	%p5, %r22, -4;
	@%p5 bra 	$L__BB2_8;
	mul.wide.u32 	%rd24, %r29, 8;
	add.s64 	%rd25, %rd24, %rd3;
	add.s64 	%rd43, %rd25, 16;
	mul.wide.u32 	%rd26, %r29, 4;
	add.s64 	%rd27, %rd26, %rd2;
	add.s64 	%rd42, %rd27, 8;
$L__BB2_7:
	ld.global.u64 	%rd28, [%rd43+-16];
	ld.global.u32 	%r23, [%rd42+-8];
	mul.wide.u32 	%rd29, %r23, 8;
	add.s64 	%rd30, %rd1, %rd29;
	st.global.u64 	[%rd30], %rd28;
	ld.global.u64 	%rd31, [%rd43+-8];
	ld.global.u32 	%r24, [%rd42+-4];
	mul.wide.u32 	%rd32, %r24, 8;
	add.s64 	%rd33, %rd1, %rd32;
	st.global.u64 	[%rd33], %rd31;
	ld.global.u64 	%rd34, [%rd43];
	ld.global.u32 	%r25, [%rd42];
	mul.wide.u32 	%rd35, %r25, 8;
	add.s64 	%rd36, %rd1, %rd35;
	st.global.u64 	[%rd36], %rd34;
	ld.global.u64 	%rd37, [%rd43+8];
	ld.global.u32 	%r26, [%rd42+4];
	mul.wide.u32 	%rd38, %r26, 8;
	add.s64 	%rd39, %rd1, %rd38;
	st.global.u64 	[%rd39], %rd37;
	add.s32 	%r29, %r29, 4;
	add.s64 	%rd43, %rd43, 32;
	add.s64 	%rd42, %rd42, 16;
	setp.lt.u32 	%p6, %r29, %r3;
	@%p6 bra 	$L__BB2_7;
$L__BB2_8:
	ret;

}
	// .globl	_Z12blellochScanPjS_S_j
.visible .entry _Z12blellochScanPjS_S_j(
	.param .u64 .ptr .align 1 _Z12blellochScanPjS_S_j_param_0,
	.param .u64 .ptr .align 1 _Z12blellochScanPjS_S_j_param_1,
	.param .u64 .ptr .align 1 _Z12blellochScanPjS_S_j_param_2,
	.param .u32 _Z12blellochScanPjS_S_j_param_3
)
{
	.reg .pred 	%p<11>;
	.reg .b32 	%r<59>;
	.reg .b64 	%rd<17>;
	// demoted variable
	.shared .align 4 .b8 _ZZ12blellochScanPjS_S_jE4temp[2048];
	ld.param.u64 	%rd4, [_Z12blellochScanPjS_S_j_param_0];
	ld.param.u64 	%rd5, [_Z12blellochScanPjS_S_j_param_1];
	ld.param.u64 	%rd3, [_Z12blellochScanPjS_S_j_param_2];
	ld.param.u32 	%r22, [_Z12blellochScanPjS_S_j_param_3];
	cvta.to.global.u64 	%rd1, %rd4;
	cvta.to.global.u64 	%rd2, %rd5;
	mov.u32 	%r1, %ctaid.x;
	mov.u32 	%r58, %ntid.x;
	shl.b32 	%r3, %r58, 1;
	mov.u32 	%r4, %tid.x;
	mad.lo.s32 	%r5, %r3, %r1, %r4;
	setp.ge.u32 	%p1, %r5, %r22;
	mov.b32 	%r55, 0;
	@%p1 bra 	$L__BB3_2;
	mul.wide.u32 	%rd6, %r5, 4;
	add.s64 	%rd7, %rd2, %rd6;
	ld.global.u32 	%r55, [%rd7];
$L__BB3_2:
	shl.b32 	%r25, %r4, 2;
	mov.u32 	%r26, _ZZ12blellochScanPjS_S_jE4temp;
	add.s32 	%r8, %r26, %r25;
	st.shared.u32 	[%r8], %r55;
	add.s32 	%r9, %r5, %r58;
	setp.ge.u32 	%p2, %r9, %r22;
	mov.b32 	%r56, 0;
	@%p2 bra 	$L__BB3_4;
	mul.wide.u32 	%rd8, %r9, 4;
	add.s64 	%rd9, %rd2, %rd8;
	ld.global.u32 	%r56, [%rd9];
$L__BB3_4:
	shl.b32 	%r28, %r58, 2;
	add.s32 	%r12, %r8, %r28;
	st.shared.u32 	[%r12], %r56;
	bar.sync 	0;
	add.s32 	%r13, %r4, 1;
	mov.b32 	%r57, 1;
$L__BB3_5:
	shl.b32 	%r15, %r57, 1;
	mul.lo.s32 	%r16, %r15, %r13;
	add.s32 	%r29, %r16, -1;
	setp.ge.u32 	%p3, %r29, %r3;
	@%p3 bra 	$L__BB3_7;
	sub.s32 	%r30, %r16, %r57;
	shl.b32 	%r31, %r30, 2;
	add.s32 	%r33, %r26, %r31;
	ld.shared.u32 	%r34, [%r33+-4];
	shl.b32 	%r35, %r57, 2;
	add.s32 	%r36, %r33, %r35;
	ld.shared.u32 	%r37, [%r36+-4];
	add.s32 	%r38, %r37, %r34;
	st.shared.u32 	[%r36+-4], %r38;
$L__BB3_7:
	bar.sync 	0;
	setp.le.u32 	%p4, %r15, %r58;
	mov.u32 	%r57, %r15;
	@%p4 bra 	$L__BB3_5;
	setp.ne.s32 	%p5, %r4, 0;
	@%p5 bra 	$L__BB3_12;
	setp.eq.s64 	%p6, %rd3, 0;
	shl.b32 	%r39, %r3, 2;
	add.s32 	%r17, %r26, %r39;
	@%p6 bra 	$L__BB3_11;
	ld.shared.u32 	%r41, [%r17+-4];
	cvta.to.global.u64 	%rd10, %rd3;
	mul.wide.u32 	%rd11, %r1, 4;
	add.s64 	%rd12, %rd10, %rd11;
	st.global.u32 	[%rd12], %r41;
$L__BB3_11:
	mov.b32 	%r42, 0;
	st.shared.u32 	[%r17+-4], %r42;
$L__BB3_12:
	bar.sync 	0;
	shl.b32 	%r18, %r13, 1;
$L__BB3_13:
	mul.lo.s32 	%r20, %r18, %r58;
	add.s32 	%r43, %r20, -1;
	setp.ge.u32 	%p7, %r43, %r3;
	@%p7 bra 	$L__BB3_15;
	shl.b32 	%r44, %r20, 2;
	add.s32 	%r46, %r26, %r44;
	ld.shared.u32 	%r47, [%r46+-4];
	sub.s32 	%r48, %r20, %r58;
	shl.b32 	%r49, %r48, 2;
	add.s32 	%r50, %r26, %r49;
	ld.shared.u32 	%r51, [%r50+-4];
	add.s32 	%r52, %r51, %r47;
	st.shared.u32 	[%r46+-4], %r52;
	st.shared.u32 	[%r50+-4], %r47;
$L__BB3_15:
	shr.u32 	%r21, %r58, 1;
	bar.sync 	0;
	setp.gt.u32 	%p8, %r58, 1;
	mov.u32 	%r58, %r21;
	@%p8 bra 	$L__BB3_13;
	setp.ge.u32 	%p9, %r5, %r22;
	@%p9 bra 	$L__BB3_18;
	ld.shared.u32 	%r53, [%r8];
	mul.wide.u32 	%rd13, %r5, 4;
	add.s64 	%rd14, %rd1, %rd13;
	st.global.u32 	[%rd14], %r53;
$L__BB3_18:
	setp.ge.u32 	%p10, %r9, %r22;
	@%p10 bra 	$L__BB3_20;
	ld.shared.u32 	%r54, [%r12];
	mul.wide.u32 	%rd15, %r9, 4;
	add.s64 	%rd16, %rd1, %rd15;
	st.global.u32 	[%rd16], %r54;
$L__BB3_20:
	ret;

}
	// .globl	_Z15mergeScanBlocksPjS_j
.visible .entry _Z15mergeScanBlocksPjS_j(
	.param .u64 .ptr .align 1 _Z15mergeScanBlocksPjS_j_param_0,
	.param .u64 .ptr .align 1 _Z15mergeScanBlocksPjS_j_param_1,
	.param .u32 _Z15mergeScanBlocksPjS_j_param_2
)
{
	.reg .pred 	%p<5>;
	.reg .b32 	%r<21>;
	.reg .b64 	%rd<13>;

	ld.param.u64 	%rd4, [_Z15mergeScanBlocksPjS_j_param_0];
	ld.param.u64 	%rd5, [_Z15mergeScanBlocksPjS_j_param_1];
	ld.param.u32 	%r10, [_Z15mergeScanBlocksPjS_j_param_2];
	cvta.to.global.u64 	%rd1, %rd5;
	cvta.to.global.u64 	%rd6, %rd4;
	mov.u32 	%r1, %ntid.x;
	mov.u32 	%r11, %ctaid.x;
	mul.lo.s32 	%r12, %r11, %r1;
	shl.b32 	%r13, %r12, 1;
	mov.u32 	%r14, %tid.x;
	add.s32 	%r2, %r13, %r14;
	setp.ge.u32 	%p1, %r2, %r10;
	mul.wide.u32 	%rd7, %r11, 4;
	add.s64 	%rd2, %rd6, %rd7;
	mov.u64 	%rd8, const_sum;
	add.s64 	%rd3, %rd8, %rd7;
	@%p1 bra 	$L__BB4_5;
	setp.lt.u32 	%p2, %r10, 16385;
	@%p2 bra 	$L__BB4_3;
	ld.global.u32 	%r19, [%rd2];
	bra.uni 	$L__BB4_4;
$L__BB4_3:
	ld.const.u32 	%r19, [%rd3];
$L__BB4_4:
	mul.wide.u32 	%rd9, %r2, 4;
	add.s64 	%rd10, %rd1, %rd9;
	ld.global.u32 	%r15, [%rd10];
	add.s32 	%r16, %r15, %r19;
	st.global.u32 	[%rd10], %r16;
$L__BB4_5:
	add.s32 	%r6, %r2, %r1;
	setp.ge.u32 	%p3, %r6, %r10;
	@%p3 bra 	$L__BB4_10;
	setp.lt.u32 	%p4, %r10, 16385;
	@%p4 bra 	$L__BB4_8;
	ld.global.u32 	%r20, [%rd2];
	bra.uni 	$L__BB4_9;
$L__BB4_8:
	ld.const.u32 	%r20, [%rd3];
$L__BB4_9:
	mul.wide.u32 	%rd11, %r6, 4;
	add.s64 	%rd12, %rd1, %rd11;
	ld.global.u32 	%r17, [%rd12];
	add.s32 	%r18, %r17, %r20;
	st.global.u32 	[%rd12], %r18;
$L__BB4_10:
	ret;

}
	// .globl	_Z9prefixsumPjS_ij
.visible .entry _Z9prefixsumPjS_ij(
	.param .u64 .ptr .align 1 _Z9prefixsumPjS_ij_param_0,
	.param .u64 .ptr .align 1 _Z9prefixsumPjS_ij_param_1,
	.param .u32 _Z9prefixsumPjS_ij_param_2,
	.param .u32 _Z9prefixsumPjS_ij_param_3
)
{
	.reg .pred 	%p<7>;
	.reg .b32 	%r<63>;
	.reg .b64 	%rd<26>;

	ld.param.u64 	%rd3, [_Z9prefixsumPjS_ij_param_0];
	ld.param.u64 	%rd4, [_Z9prefixsumPjS_ij_param_1];
	ld.param.u32 	%r21, [_Z9prefixsumPjS_ij_param_2];
	ld.param.u32 	%r22, [_Z9prefixsumPjS_ij_param_3];
	cvta.to.global.u64 	%rd1, %rd4;
	cvta.to.global.u64 	%rd2, %rd3;
	mov.u32 	%r23, %tid.x;
	mov.u32 	%r24, %ntid.x;
	mov.u32 	%r25, %ctaid.x;
	mad.lo.s32 	%r26, %r24, %r25, %r23;
	mul.lo.s32 	%r1, %r21, %r26;
	add.s32 	%r59, %r1, 1;
	setp.gt.u32 	%p1, %r59, %r22;
	@%p1 bra 	$L__BB5_9;
	add.s32 	%r3, %r59, %r21;
	mul.wide.s32 	%rd5, %r1, 4;
	add.s64 	%rd6, %rd2, %rd5;
	ld.global.u32 	%r27, [%rd6];
	add.s64 	%rd7, %rd1, %rd5;
	st.global.u32 	[%rd7+4], %r27;
	add.s32 	%r61, %r1, 2;
	min.u32 	%r28, %r3, %r22;
	setp.le.u32 	%p2, %r28, %r61;
	@%p2 bra 	$L__BB5_9;
	add.s32 	%r29, %r1, 3;
	max.u32 	%r30, %r28, %r29;
	xor.b32  	%r31, %r30, 2;
	sub.s32 	%r32, %r31, %r1;
	sub.s32 	%r33, %r30, %r1;
	add.s32 	%r6, %r33, -3;
	and.b32  	%r7, %r32, 3;
	setp.eq.s32 	%p3, %r7, 0;
	@%p3 bra 	$L__BB5_6;
	mul.wide.u32 	%rd8, %r59, 4;
	add.s64 	%rd9, %rd1, %rd8;
	ld.global.u32 	%r60, [%rd9];
	neg.s32 	%r58, %r7;
$L__BB5_4:
	.pragma "nounroll";
	add.s32 	%r13, %r59, 1;
	mul.wide.u32 	%rd10, %r59, 4;
	add.s64 	%rd11, %rd2, %rd10;
	ld.global.u32 	%r34, [%rd11];
	add.s32 	%r35, %r34, %r60;
	mul.wide.u32 	%rd12, %r13, 4;
	add.s64 	%rd13, %rd1, %rd12;
	ld.global.u32 	%r36, [%rd13];
	add.s32 	%r60, %r35, %r36;
	st.global.u32 	[%rd13], %r60;
	add.s32 	%r58, %r58, 1;
	setp.ne.s32 	%p4, %r58, 0;
	mov.u32 	%r59, %r13;
	@%p4 bra 	$L__BB5_4;
	add.s32 	%r61, %r13, 1;
$L__BB5_6:
	setp.lt.u32 	%p5, %r6, 3;
	@%p5 bra 	$L__BB5_9;
	add.s32 	%r62, %r61, 2;
$L__BB5_8:
	add.s32 	%r37, %r62, -2;
	add.s32 	%r38, %r62, -3;
	mul.wide.u32 	%rd14, %r38, 4;
	add.s64 	%rd15, %rd1, %rd14;
	ld.global.u32 	%r39, [%rd15];
	add.s64 	%rd16, %rd2, %rd14;
	ld.global.u32 	%r40, [%rd16];
	add.s32 	%r41, %r40, %r39;
	mul.wide.u32 	%rd17, %r37, 4;
	add.s64 	%rd18, %rd1, %rd17;
	ld.global.u32 	%r42, [%rd18];
	add.s32 	%r43, %r41, %r42;
	st.global.u32 	[%rd18], %r43;
	add.s32 	%r44, %r62, -1;
	add.s64 	%rd19, %rd2, %rd17;
	ld.global.u32 	%r45, [%rd19];
	add.s32 	%r46, %r45, %r43;
	mul.wide.u32 	%rd20, %r44, 4;
	add.s64 	%rd21, %rd1, %rd20;
	ld.global.u32 	%r47, [%rd21];
	add.s32 	%r48, %r46, %r47;
	st.global.u32 	[%rd21], %r48;
	add.s64 	%rd22, %rd2, %rd20;
	ld.global.u32 	%r49, [%rd22];
	add.s32 	%r50, %r49, %r48;
	mul.wide.u32 	%rd23, %r62, 4;
	add.s64 	%rd24, %rd1, %rd23;
	ld.global.u32 	%r51, [%rd24];
	add.s32 	%r52, %r50, %r51;
	st.global.u32 	[%rd24], %r52;
	add.s64 	%rd25, %rd2, %rd23;
	ld.global.u32 	%r53, [%rd25];
	add.s32 	%r54, %r53, %r52;
	ld.global.u32 	%r55, [%rd18+12];
	add.s32 	%r56, %r54, %r55;
	st.global.u32 	[%rd18+12], %r56;
	add.s32 	%r20, %r62, 4;
	add.s32 	%r57, %r62, 2;
	setp.lt.u32 	%p6, %r57, %r28;
	mov.u32 	%r62, %r20;
	@%p6 bra 	$L__BB5_8;
$L__BB5_9:
	ret;

}
	// .globl	_Z23serialsum_accrossthreadPjij
.visible .entry _Z23serialsum_accrossthreadPjij(
	.param .u64 .ptr .align 1 _Z23serialsum_accrossthreadPjij_param_0,
	.param .u32 _Z23serialsum_accrossthreadPjij_param_1,
	.param .u32 _Z23serialsum_accrossthreadPjij_param_2
)
{
	.reg .pred 	%p<3>;
	.reg .b32 	%r<22>;
	.reg .b64 	%rd<7>;

	ld.param.u64 	%rd2, [_Z23serialsum_accrossthreadPjij_param_0];
	ld.param.u32 	%r6, [_Z23serialsum_accrossthreadPjij_param_1];
	ld.param.u32 	%r7, [_Z23serialsum_accrossthreadPjij_param_2];
	mov.u32 	%r8, %tid.x;
	mov.u32 	%r9, %ntid.x;
	mov.u32 	%r10, %ctaid.x;
	mad.lo.s32 	%r11, %r9, %r10, %r8;
	shl.b32 	%r12, %r6, 1;
	mul.lo.s32 	%r13, %r6, %r9;
	mul.lo.s32 	%r14, %r13, %r11;
	add.s32 	%r21, %r14, %r12;
	add.s32 	%r15, %r14, %r13;
	add.s32 	%r2, %r15, 1;
	min.u32 	%r16, %r2, %r7;
	setp.le.u32 	%p1, %r16, %r21;
	@%p1 bra 	$L__BB6_3;
	cvta.to.global.u64 	%rd1, %rd2;
$L__BB6_2:
	sub.s32 	%r17, %r21, %r6;
	mul.wide.u32 	%rd3, %r17, 4;
	add.s64 	%rd4, %rd1, %rd3;
	ld.global.u32 	%r18, [%rd4];
	mul.wide.u32 	%rd5, %r21, 4;
	add.s64 	%rd6, %rd1, %rd5;
	ld.global.u32 	%r19, [%rd6];
	add.s32 	%r20, %r19, %r18;
	st.global.u32 	[%rd6], %r20;
	add.s32 	%r21, %r21, %r6;
	setp.lt.u32 	%p2, %r21, %r16;
	@%p2 bra 	$L__BB6_2;
$L__BB6_3:
	ret;

}
	// .globl	_Z11mergethreadPjij
.visible .entry _Z11mergethreadPjij(
	.param .u64 .ptr .align 1 _Z11mergethreadPjij_param_0,
	.param .u32 _Z11mergethreadPjij_param_1,
	.param .u32 _Z11mergethreadPjij_param_2
)
{
	.reg .pred 	%p<7>;
	.reg .b32 	%r<43>;
	.reg .b64 	%rd<16>;

	ld.param.u64 	%rd8, [_Z11mergethreadPjij_param_0];
	ld.param.u32 	%r18, [_Z11mergethreadPjij_param_1];
	ld.param.u32 	%r19, [_Z11mergethreadPjij_param_2];
	cvta.to.global.u64 	%rd1, %rd8;
	mov.u32 	%r1, %tid.x;
	setp.eq.s32 	%p1, %r1, 0;
	@%p1 bra 	$L__BB7_9;
	mov.u32 	%r20, %ntid.x;
	mov.u32 	%r21, %ctaid.x;
	mad.lo.s32 	%r22, %r20, %r21, %r1;
	mul.lo.s32 	%r2, %r18, %r22;
	add.s32 	%r3, %r2, %r18;
	mul.wide.u32 	%rd9, %r2, 4;
	add.s64 	%rd10, %rd1, %rd9;
	ld.global.u32 	%r4, [%rd10];
	add.s32 	%r42, %r2, 1;
	min.u32 	%r23, %r3, %r19;
	setp.le.u32 	%p2, %r23, %r42;
	@%p2 bra 	$L__BB7_9;
	add.s32 	%r24, %r2, 2;
	max.u32 	%r25, %r23, %r24;
	not.b32 	%r26, %r2;
	add.s32 	%r27, %r25, %r26;
	add.s32 	%r7, %r25, -2;
	and.b32  	%r8, %r27, 3;
	setp.eq.s32 	%p3, %r8, 0;
	@%p3 bra 	$L__BB7_6;
	neg.s32 	%r40, %r8;
	mul.wide.u32 	%rd11, %r42, 4;
	add.s64 	%rd14, %rd1, %rd11;
	mov.u32 	%r39, %r2;
$L__BB7_4:
	.pragma "nounroll";
	ld.global.u32 	%r28, [%rd14];
	add.s32 	%r29, %r28, %r4;
	st.global.u32 	[%rd14], %r29;
	add.s32 	%r40, %r40, 1;
	setp.ne.s32 	%p4, %r40, 0;
	add.s32 	%r39, %r39, 1;
	add.s64 	%rd14, %rd14, 4;
	@%p4 bra 	$L__BB7_4;
	add.s32 	%r42, %r39, 1;
$L__BB7_6:
	sub.s32 	%r30, %r7, %r2;
	setp.lt.u32 	%p5, %r30, 3;
	@%p5 bra 	$L__BB7_9;
	mul.wide.u32 	%rd12, %r42, 4;
	add.s64 	%rd13, %rd12, %rd1;
	add.s64 	%rd15, %rd13, 8;
$L__BB7_8:
	ld.global.u32 	%r31, [%rd15+-8];
	add.s32 	%r32, %r31, %r4;
	st.global.u32 	[%rd15+-8], %r32;
	ld.global.u32 	%r33, [%rd15+-4];
	add.s32 	%r34, %r33, %r4;
	st.global.u32 	[%rd15+-4], %r34;
	ld.global.u32 	%r35, [%rd15];
	add.s32 	%r36, %r35, %r4;
	st.global.u32 	[%rd15], %r36;
	ld.global.u32 	%r37, [%rd15+4];
	add.s32 	%r38, %r37, %r4;
	st.global.u32 	[%rd15+4], %r38;
	add.s32 	%r42, %r42, 4;
	add.s64 	%rd15, %rd15, 16;
	setp.lt.u32 	%p6, %r42, %r23;
	@%p6 bra 	$L__BB7_8;
$L__BB7_9:
	ret;

}
	// .globl	_Z22serialsum_accrossblockPjiji
.visible .entry _Z22serialsum_accrossblockPjiji(
	.param .u64 .ptr .align 1 _Z22serialsum_accrossblockPjiji_param_0,
	.param .u32 _Z22serialsum_accrossblockPjiji_param_1,
	.param .u32 _Z22serialsum_accrossblockPjiji_param_2,
	.param .u32 _Z22serialsum_accrossblockPjiji_param_3
)
{
	.reg .pred 	%p<3>;
	.reg .b32 	%r<13>;
	.reg .b64 	%rd<7>;

	ld.param.u64 	%rd2, [_Z22serialsum_accrossblockPjiji_param_0];
	ld.param.u32 	%r6, [_Z22serialsum_accrossblockPjiji_param_1];
	ld.param.u32 	%r5, [_Z22serialsum_accrossblockPjiji_param_2];
	ld.param.u32 	%r7, [_Z22serialsum_accrossblockPjiji_param_3];
	mul.lo.s32 	%r1, %r7, %r6;
	shl.b32 	%r12, %r1, 1;
	setp.ge.u32 	%p1, %r12, %r5;
	@%p1 bra 	$L__BB8_3;
	cvta.to.global.u64 	%rd1, %rd2;
$L__BB8_2:
	sub.s32 	%r8, %r12, %r1;
	mul.wide.u32 	%rd3, %r8, 4;
	add.s64 	%rd4, %rd1, %rd3;
	ld.global.u32 	%r9, [%rd4];
	mul.wide.u32 	%rd5, %r12, 4;
	add.s64 	%rd6, %rd1, %rd5;
	ld.global.u32 	%r10, [%rd6];
	add.s32 	%r11, %r10, %r9;
	st.global.u32 	[%rd6], %r11;
	add.s32 	%r12, %r12, %r1;
	setp.lt.u32 	%p2, %r12, %r5;
	@%p2 bra 	$L__BB8_2;
$L__BB8_3:
	ret;

}
	// .globl	_Z10mergeblockPjij
.visible .entry _Z10mergeblockPjij(
	.param .u64 .ptr .align 1 _Z10mergeblockPjij_param_0,
	.param .u32 _Z10mergeblockPjij_param_1,
	.param .u32 _Z10mergeblockPjij_param_2
)
{
	.reg .pred 	%p<12>;
	.reg .b32 	%r<47>;
	.reg .b64 	%rd<9>;

	ld.param.u64 	%rd2, [_Z10mergeblockPjij_param_0];
	ld.param.u32 	%r16, [_Z10mergeblockPjij_param_1];
	ld.param.u32 	%r17, [_Z10mergeblockPjij_param_2];
	cvta.to.global.u64 	%rd1, %rd2;
	mov.u32 	%r1, %ctaid.x;
	setp.eq.s32 	%p1, %r1, 0;
	@%p1 bra 	$L__BB9_7;
	mov.u32 	%r18, %tid.x;
	mov.u32 	%r19, %ntid.x;
	mul.lo.s32 	%r20, %r19, %r1;
	add.s32 	%r21, %r20, %r18;
	mul.lo.s32 	%r22, %r20, %r16;
	mul.wide.u32 	%rd3, %r22, 4;
	add.s64 	%rd4, %rd1, %rd3;
	ld.global.u32 	%r2, [%rd4];
	mul.lo.s32 	%r3, %r16, %r21;
	add.s32 	%r4, %r3, %r16;
	setp.eq.s32 	%p2, %r3, %r22;
	selp.u32 	%r5, 1, 0, %p2;
	add.s32 	%r45, %r3, %r5;
	setp.le.s32 	%p3, %r16, %r5;
	setp.ge.u32 	%p4, %r45, %r17;
	or.pred  	%p5, %p3, %p4;
	@%p5 bra 	$L__BB9_7;
	not.b32 	%r23, %r3;
	add.s32 	%r24, %r17, %r23;
	sub.s32 	%r25, %r24, %r5;
	add.s32 	%r26, %r45, 1;
	max.s32 	%r27, %r4, %r26;
	add.s32 	%r28, %r27, %r23;
	sub.s32 	%r29, %r28, %r5;
	min.u32 	%r7, %r25, %r29;
	and.b32  	%r30, %r7, 3;
	setp.eq.s32 	%p6, %r30, 3;
	@%p6 bra 	$L__BB9_5;
	add.s32 	%r31, %r7, 1;
	and.b32  	%r32, %r31, 3;
	neg.s32 	%r43, %r32;
$L__BB9_4:
	.pragma "nounroll";
	mul.wide.s32 	%rd5, %r45, 4;
	add.s64 	%rd6, %rd1, %rd5;
	ld.global.u32 	%r33, [%rd6];
	add.s32 	%r34, %r33, %r2;
	st.global.u32 	[%rd6], %r34;
	add.s32 	%r45, %r45, 1;
	add.s32 	%r43, %r43, 1;
	setp.ne.s32 	%p7, %r43, 0;
	@%p7 bra 	$L__BB9_4;
$L__BB9_5:
	setp.lt.u32 	%p8, %r7, 3;
	@%p8 bra 	$L__BB9_7;
$L__BB9_6:
	mul.wide.s32 	%rd7, %r45, 4;
	add.s64 	%rd8, %rd1, %rd7;
	ld.global.u32 	%r35, [%rd8];
	add.s32 	%r36, %r35, %r2;
	st.global.u32 	[%rd8], %r36;
	ld.global.u32 	%r37, [%rd8+4];
	add.s32 	%r38, %r37, %r2;
	st.global.u32 	[%rd8+4], %r38;
	ld.global.u32 	%r39, [%rd8+8];
	add.s32 	%r40, %r39, %r2;
	st.global.u32 	[%rd8+8], %r40;
	ld.global.u32 	%r41, [%rd8+12];
	add.s32 	%r42, %r41, %r2;
	st.global.u32 	[%rd8+12], %r42;
	add.s32 	%r45, %r45, 4;
	setp.lt.s32 	%p9, %r45, %r4;
	setp.lt.u32 	%p10, %r45, %r17;
	and.pred  	%p11, %p9, %p10;
	@%p11 bra 	$L__BB9_6;
$L__BB9_7:
	ret;

}


// ===== COMPILED SASS (sm_100) =====

	.target	sm_100

	.elftype	@"ET_EXEC"


//--------------------- .note.nv.tkinfo           --------------------------
	.section	.note.nv.tkinfo,"",@"SHT_NOTE"
	.sectionflags	@"SHF_NOTE_NV_TKINFO"
	.tkinfo
        /*0018*/ 	.word	0x00000002
        /*0030*/ 	.string	""
        /*0030*/ 	.string	"ptxas"
        /*0030*/ 	.string	"Cuda compilation tools, release 13.0, V13.0.88"
        /*0030*/ 	.string	"Build cuda_13.0.r13.0/compiler.36424714_0"
        /*0030*/ 	.string	"-arch sm_100 -m 64 "



//--------------------- .note.nv.cuinfo           --------------------------
	.section	.note.nv.cuinfo,"",@"SHT_NOTE"
	.sectionflags	@"SHF_NOTE_NV_CUINFO"
        /*0018*/ 	.short	0x0002
        /*001a*/ 	.short	0x0064
        /*001c*/ 	.short	0x0082
	.zero		2


//--------------------- .nv.info                  --------------------------
	.section	.nv.info,"",@"SHT_CUDA_INFO"
	.align	4


	//----- nvinfo : EIATTR_REGCOUNT
	.align		4
        /*0000*/ 	.byte	0x04, 0x2f
        /*0002*/ 	.short	(.L_3 - .L_2)
	.align		4
.L_2:
        /*0004*/ 	.word	index@(_Z7getMaskPyPjijyj)
        /*0008*/ 	.word	0x00000014


	//----- nvinfo : EIATTR_FRAME_SIZE
	.align		4
.L_3:
        /*000c*/ 	.byte	0x04, 0x11
        /*000e*/ 	.short	(.L_5 - .L_4)
	.align		4
.L_4:
        /*0010*/ 	.word	index@(_Z7getMaskPyPjijyj)
        /*0014*/ 	.word	0x00000000


	//----- nvinfo : EIATTR_REGCOUNT
	.align		4
.L_5:
        /*0018*/ 	.byte	0x04, 0x2f
        /*001a*/ 	.short	(.L_7 - .L_6)
	.align		4
.L_6:
        /*001c*/ 	.word	index@(_Z8getIndexPjS_S_ijj)
        /*0020*/ 	.word	0x00000020


	//----- nvinfo : EIATTR_FRAME_SIZE
	.align		4
.L_7:
        /*0024*/ 	.byte	0x04, 0x11
        /*0026*/ 	.short	(.L_9 - .L_8)
	.align		4
.L_8:
        /*0028*/ 	.word	index@(_Z8getIndexPjS_S_ijj)
        /*002c*/ 	.word	0x00000010


	//----- nvinfo : EIATTR_REGCOUNT
	.align		4
.L_9:
        /*0030*/ 	.byte	0x04, 0x2f
        /*0032*/ 	.short	(.L_11 - .L_10)
	.align		4
.L_10:
        /*0034*/ 	.word	index@(_Z7scatterPyPjS_ij)
        /*0038*/ 	.word	0x0000001c


	//----- nvinfo : EIATTR_FRAME_SIZE
	.align		4
.L_11:
        /*003c*/ 	.byte	0x04, 0x11
        /*003e*/ 	.short	(.L_13 - .L_12)
	.align		4
.L_12:
        /*0040*/ 	.word	index@(_Z7scatterPyPjS_ij)
        /*0044*/ 	.word	0x00000000


	//----- nvinfo : EIATTR_REGCOUNT
	.align		4
.L_13:
        /*0048*/ 	.byte	0x04, 0x2f
        /*004a*/ 	.short	(.L_15 - .L_14)
	.align		4
.L_14:
        /*004c*/ 	.word	index@(_Z12blellochScanPjS_S_j)
        /*0050*/ 	.word	0x00000013


	//----- nvinfo : EIATTR_FRAME_SIZE
	.align		4
.L_15:
        /*0054*/ 	.byte	0x04, 0x11
        /*0056*/ 	.short	(.L_17 - .L_16)
	.align		4
.L_16:
        /*0058*/ 	.word	index@(_Z12blellochScanPjS_S_j)
        /*005c*/ 	.word	0x00000000


	//----- nvinfo : EIATTR_REGCOUNT
	.align		4
.L_17:
        /*0060*/ 	.byte	0x04, 0x2f
        /*0062*/ 	.short	(.L_19 - .L_18)
	.align		4
.L_18:
        /*0064*/ 	.word	index@(_Z15mergeScanBlocksPjS_j)
        /*0068*/ 	.word	0x0000000c


	//----- nvinfo : EIATTR_FRAME_SIZE
	.align		4
.L_19:
        /*006c*/ 	.byte	0x04, 0x11
        /*006e*/ 	.short	(.L_21 - .L_20)
	.align		4
.L_20:
        /*0070*/ 	.word	index@(_Z15mergeScanBlocksPjS_j)
        /*0074*/ 	.word	0x00000000


	//----- nvinfo : EIATTR_REGCOUNT
	.align		4
.L_21:
        /*0078*/ 	.byte	0x04, 0x2f
        /*007a*/ 	.short	(.L_23 - .L_22)
	.align		4
.L_22:
        /*007c*/ 	.word	index@(_Z9prefixsumPjS_ij)
        /*0080*/ 	.word	0x0000001c


	//----- nvinfo : EIATTR_FRAME_SIZE
	.align		4
.L_23:
        /*0084*/ 	.byte	0x04, 0x11
        /*0086*/ 	.short	(.L_25 - .L_24)
	.align		4
.L_24:
        /*0088*/ 	.word	index@(_Z9prefixsumPjS_ij)
        /*008c*/ 	.word	0x00000000


	//----- nvinfo : EIATTR_REGCOUNT
	.align		4
.L_25:
        /*0090*/ 	.byte	0x04, 0x2f
        /*0092*/ 	.short	(.L_27 - .L_26)
	.align		4
.L_26:
        /*0094*/ 	.word	index@(_Z23serialsum_accrossthreadPjij)
        /*0098*/ 	.word	0x00000010


	//----- nvinfo : EIATTR_FRAME_SIZE
	.align		4
.L_27:
        /*009c*/ 	.byte	0x04, 0x11
        /*009e*/ 	.short	(.L_29 - .L_28)
	.align		4
.L_28:
        /*00a0*/ 	.word	index@(_Z23serialsum_accrossthreadPjij)
        /*00a4*/ 	.word	0x00000000


	//----- nvinfo : EIATTR_REGCOUNT
	.align		4
.L_29:
        /*00a8*/ 	.byte	0x04, 0x2f
        /*00aa*/ 	.short	(.L_31 - .L_30)
	.align		4
.L_30:
        /*00ac*/ 	.word	index@(_Z11mergethreadPjij)
        /*00b0*/ 	.word	0x00000020


	//----- nvinfo : EIATTR_FRAME_SIZE
	.align		4
.L_31:
        /*00b4*/ 	.byte	0x04, 0x11
        /*00b6*/ 	.short	(.L_33 - .L_32)
	.align		4
.L_32:
        /*00b8*/ 	.word	index@(_Z11mergethreadPjij)
        /*00bc*/ 	.word	0x00000000


	//----- nvinfo : EIATTR_REGCOUNT
	.align		4
.L_33:
        /*00c0*/ 	.byte	0x04, 0x2f
        /*00c2*/ 	.short	(.L_35 - .L_34)
	.align		4
.L_34:
        /*00c4*/ 	.word	index@(_Z22serialsum_accrossblockPjiji)
        /*00c8*/ 	.word	0x00000010


	//----- nvinfo : EIATTR_FRAME_SIZE
	.align		4
.L_35:
        /*00cc*/ 	.byte	0x04, 0x11
        /*00ce*/ 	.short	(.L_37 - .L_36)
	.align		4
.L_36:
        /*00d0*/ 	.word	index@(_Z22serialsum_accrossblockPjiji)
        /*00d4*/ 	.word	0x00000000


	//----- nvinfo : EIATTR_REGCOUNT
	.align		4
.L_37:
        /*00d8*/ 	.byte	0x04, 0x2f
        /*00da*/ 	.short	(.L_39 - .L_38)
	.align		4
.L_38:
        /*00dc*/ 	.word	index@(_Z10mergeblockPjij)
        /*00e0*/ 	.word	0x00000014


	//----- nvinfo : EIATTR_FRAME_SIZE
	.align		4
.L_39:
        /*00e4*/ 	.byte	0x04, 0x11
        /*00e6*/ 	.short	(.L_41 - .L_40)
	.align		4
.L_40:
        /*00e8*/ 	.word	index@(_Z10mergeblockPjij)
        /*00ec*/ 	.word	0x00000000


	//----- nvinfo : EIATTR_MIN_STACK_SIZE
	.align		4
.L_41:
        /*00f0*/ 	.byte	0x04, 0x12
        /*00f2*/ 	.short	(.L_43 - .L_42)
	.align		4
.L_42:
        /*00f4*/ 	.word	index@(_Z10mergeblockPjij)
        /*00f8*/ 	.word	0x00000000


	//----- nvinfo : EIATTR_MIN_STACK_SIZE
	.align		4
.L_43:
        /*00fc*/ 	.byte	0x04, 0x12
        /*00fe*/ 	.short	(.L_45 - .L_44)
	.align		4
.L_44:
        /*0100*/ 	.word	index@(_Z22serialsum_accrossblockPjiji)
        /*0104*/ 	.word	0x00000000


	//----- nvinfo : EIATTR_MIN_STACK_SIZE
	.align		4
.L_45:
        /*0108*/ 	.byte	0x04, 0x12
        /*010a*/ 	.short	(.L_47 - .L_46)
	.align		4
.L_46:
        /*010c*/ 	.word	index@(_Z11mergethreadPjij)
        /*0110*/ 	.word	0x00000000


	//----- nvinfo : EIATTR_MIN_STACK_SIZE
	.align		4
.L_47:
        /*0114*/ 	.byte	0x04, 0x12
        /*0116*/ 	.short	(.L_49 - .L_48)
	.align		4
.L_48:
        /*0118*/ 	.word	index@(_Z23serialsum_accrossthreadPjij)
        /*011c*/ 	.word	0x00000000


	//----- nvinfo : EIATTR_MIN_STACK_SIZE
	.align		4
.L_49:
        /*0120*/ 	.byte	0x04, 0x12
        /*0122*/ 	.short	(.L_51 - .L_50)
	.align		4
.L_50:
        /*0124*/ 	.word	index@(_Z9prefixsumPjS_ij)
        /*0128*/ 	.word	0x00000000


	//----- nvinfo : EIATTR_MIN_STACK_SIZE
	.align		4
.L_51:
        /*012c*/ 	.byte	0x04, 0x12
        /*012e*/ 	.short	(.L_53 - .L_52)
	.align		4
.L_52:
        /*0130*/ 	.word	index@(_Z15mergeScanBlocksPjS_j)
        /*0134*/ 	.word	0x00000000


	//----- nvinfo : EIATTR_MIN_STACK_SIZE
	.align		4
.L_53:
        /*0138*/ 	.byte	0x04, 0x12
        /*013a*/ 	.short	(.L_55 - .L_54)
	.align		4
.L_54:
        /*013c*/ 	.word	index@(_Z12blellochScanPjS_S_j)
        /*0140*/ 	.word	0x00000000


	//----- nvinfo : EIATTR_MIN_STACK_SIZE
	.align		4
.L_55:
        /*0144*/ 	.byte	0x04, 0x12
        /*0146*/ 	.short	(.L_57 - .L_56)
	.align		4
.L_56:
        /*0148*/ 	.word	index@(_Z7scatterPyPjS_ij)
        /*014c*/ 	.word	0x00000000


	//----- nvinfo : EIATTR_MIN_STACK_SIZE
	.align		4
.L_57:
        /*0150*/ 	.byte	0x04, 0x12
        /*0152*/ 	.short	(.L_59 - .L_58)
	.align		4
.L_58:
        /*0154*/ 	.word	index@(_Z8getIndexPjS_S_ijj)
        /*0158*/ 	.word	0x00000010


	//----- nvinfo : EIATTR_MIN_STACK_SIZE
	.align		4
.L_59:
        /*015c*/ 	.byte	0x04, 0x12
        /*015e*/ 	.short	(.L_61 - .L_60)
	.align		4
.L_60:
        /*0160*/ 	.word	index@(_Z7getMaskPyPjijyj)
        /*0164*/ 	.word	0x00000000
.L_61:


//--------------------- .nv.compat                --------------------------
	.section	.nv.compat,"",@"SHT_CUDA_COMPAT_INFO"
	.align	4
        /*0000*/ 	.byte	0x02, 0x09, 0x00, 0x00, 0x02, 0x02, 0x01, 0x00, 0x02, 0x05, 0x05, 0x00, 0x03, 0x07, 0x01, 0x01
        /*0010*/ 	.byte	0x02, 0x03, 0x00, 0x00, 0x02, 0x06, 0x01, 0x00, 0x04, 0x0b, 0x08, 0x00, 0x09, 0x00, 0x00, 0x00
        /*0020*/ 	.byte	0x00, 0x00, 0x00, 0x00


//--------------------- .nv.info._Z10mergeblockPjij --------------------------
	.section	.nv.info._Z10mergeblockPjij,"",@"SHT_CUDA_INFO"
	.sectionflags	@""
	.align	4


	//----- nvinfo : EIATTR_CUDA_API_VERSION
	.align		4
        /*0000*/ 	.byte	0x04, 0x37
        /*0002*/ 	.short	(.L_63 - .L_62)
.L_62:
        /*0004*/ 	.word	0x00000082


	//----- nvinfo : EIATTR_KPARAM_INFO
	.align		4
.L_63:
        /*0008*/ 	.byte	0x04, 0x17
        /*000a*/ 	.short	(.L_65 - .L_64)
.L_64:
        /*000c*/ 	.word	0x00000000
        /*0010*/ 	.short	0x0002
        /*0012*/ 	.short	0x000c
        /*0014*/ 	.byte	0x00, 0xf0, 0x11, 0x00


	//----- nvinfo : EIATTR_KPARAM_INFO
	.align		4
.L_65:
        /*0018*/ 	.byte	0x04, 0x17
        /*001a*/ 	.short	(.L_67 - .L_66)
.L_66:
        /*001c*/ 	.word	0x00000000
        /*0020*/ 	.short	0x0001
        /*0022*/ 	.short	0x0008
        /*0024*/ 	.byte	0x00, 0xf0, 0x11, 0x00


	//----- nvinfo : EIATTR_KPARAM_INFO
	.align		4
.L_67:
        /*0028*/ 	.byte	0x04, 0x17
        /*002a*/ 	.short	(.L_69 - .L_68)
.L_68:
        /*002c*/ 	.word	0x00000000
        /*0030*/ 	.short	0x0000
        /*0032*/ 	.short	0x0000
        /*0034*/ 	.byte	0x00, 0xf5, 0x21, 0x00


	//----- nvinfo : EIATTR_SPARSE_MMA_MASK
	.align		4
.L_69:
        /*0038*/ 	.byte	0x03, 0x50
        /*003a*/ 	.short	0x0000


	//----- nvinfo : EIATTR_MAXREG_COUNT
	.align		4
        /*003c*/ 	.byte	0x03, 0x1b
        /*003e*/ 	.short	0x00ff


	//----- nvinfo : EIATTR_MERCURY_ISA_VERSION
	.align		4
        /*0040*/ 	.byte	0x03, 0x5f
        /*0042*/ 	.short	0x0101


	//----- nvinfo : EIATTR_VRC_CTA_INIT_COUNT
	.align		4
        /*0044*/ 	.byte	0x02, 0x4a
	.zero		1
	.zero		1


	//----- nvinfo : EIATTR_EXIT_INSTR_OFFSETS
	.align		4
        /*0048*/ 	.byte	0x04, 0x1c
        /*004a*/ 	.short	(.L_71 - .L_70)


	//   ....[0]....
.L_70:
        /*004c*/ 	.word	0x00000030


	//   ....[1]....
        /*0050*/ 	.word	0x00000100


	//   ....[2]....
        /*0054*/ 	.word	0x000002c0


	//   ....[3]....
        /*0058*/ 	.word	0x000003e0


	//----- nvinfo : EIATTR_CRS_STACK_SIZE
	.align		4
.L_71:
        /*005c*/ 	.byte	0x04, 0x1e
        /*005e*/ 	.short	(.L_73 - .L_72)
.L_72:
        /*0060*/ 	.word	0x00000000


	//----- nvinfo : EIATTR_CBANK_PARAM_SIZE
	.align		4
.L_73:
        /*0064*/ 	.byte	0x03, 0x19
        /*0066*/ 	.short	0x0010


	//----- nvinfo : EIATTR_PARAM_CBANK
	.align		4
        /*0068*/ 	.byte	0x04, 0x0a
        /*006a*/ 	.short	(.L_75 - .L_74)
	.align		4
.L_74:
        /*006c*/ 	.word	index@(.nv.constant0._Z10mergeblockPjij)
        /*0070*/ 	.short	0x0380
        /*0072*/ 	.short	0x0010


	//----- nvinfo : EIATTR_SW_WAR
	.align		4
.L_75:
        /*0074*/ 	.byte	0x04, 0x36
        /*0076*/ 	.short	(.L_77 - .L_76)
.L_76:
        /*0078*/ 	.word	0x00000008
.L_77:


//--------------------- .nv.info._Z22serialsum_accrossblockPjiji --------------------------
	.section	.nv.info._Z22serialsum_accrossblockPjiji,"",@"SHT_CUDA_INFO"
	.sectionflags	@""
	.align	4


	//----- nvinfo : EIATTR_CUDA_API_VERSION
	.align		4
        /*0000*/ 	.byte	0x04, 0x37
        /*0002*/ 	.short	(.L_79 - .L_78)
.L_78:
        /*0004*/ 	.word	0x00000082


	//----- nvinfo : EIATTR_KPARAM_INFO
	.align		4
.L_79:
        /*0008*/ 	.byte	0x04, 0x17
        /*000a*/ 	.short	(.L_81 - .L_80)
.L_80:
        /*000c*/ 	.word	0x00000000
        /*0010*/ 	.short	0x0003
        /*0012*/ 	.short	0x0010
        /*0014*/ 	.byte	0x00, 0xf0, 0x11, 0x00


	//----- nvinfo : EIATTR_KPARAM_INFO
	.align		4
.L_81:
        /*0018*/ 	.byte	0x04, 0x17
        /*001a*/ 	.short	(.L_83 - .L_82)
.L_82:
        /*001c*/ 	.word	0x00000000
        /*0020*/ 	.short	0x0002
        /*0022*/ 	.short	0x000c
        /*0024*/ 	.byte	0x00, 0xf0, 0x11, 0x00


	//----- nvinfo : EIATTR_KPARAM_INFO
	.align		4
.L_83:
        /*0028*/ 	.byte	0x04, 0x17
        /*002a*/ 	.short	(.L_85 - .L_84)
.L_84:
        /*002c*/ 	.word	0x00000000
        /*0030*/ 	.short	0x0001
        /*0032*/ 	.short	0x0008
        /*0034*/ 	.byte	0x00, 0xf0, 0x11, 0x00


	//----- nvinfo : EIATTR_KPARAM_INFO
	.align		4
.L_85:
        /*0038*/ 	.byte	0x04, 0x17
        /*003a*/ 	.short	(.L_87 - .L_86)
.L_86:
        /*003c*/ 	.word	0x00000000
        /*0040*/ 	.short	0x0000
        /*0042*/ 	.short	0x0000
        /*0044*/ 	.byte	0x00, 0xf5, 0x21, 0x00


	//----- nvinfo : EIATTR_SPARSE_MMA_MASK
	.align		4
.L_87:
        /*0048*/ 	.byte	0x03, 0x50
        /*004a*/ 	.short	0x0000


	//----- nvinfo : EIATTR_MAXREG_COUNT
	.align		4
        /*004c*/ 	.byte	0x03, 0x1b
        /*004e*/ 	.short	0x00ff


	//----- nvinfo : EIATTR_MERCURY_ISA_VERSION
	.align		4
        /*0050*/ 	.byte	0x03, 0x5f
        /*0052*/ 	.short	0x0101


	//----- nvinfo : EIATTR_VRC_CTA_INIT_COUNT
	.align		4
        /*0054*/ 	.byte	0x02, 0x4a
	.zero		1
	.zero		1


	//----- nvinfo : EIATTR_EXIT_INSTR_OFFSETS
	.align		4
        /*0058*/ 	.byte	0x04, 0x1c
        /*005a*/ 	.short	(.L_89 - .L_88)


	//   ....[0]....
.L_88:
        /*005c*/ 	.word	0x00000060


	//   ....[1]....
        /*0060*/ 	.word	0x00000150


	//----- nvinfo : EIATTR_CBANK_PARAM_SIZE
	.align		4
.L_89:
        /*0064*/ 	.byte	0x03, 0x19
        /*0066*/ 	.short	0x0014


	//----- nvinfo : EIATTR_PARAM_CBANK
	.align		4
        /*0068*/ 	.byte	0x04, 0x0a
        /*006a*/ 	.short	(.L_91 - .L_90)
	.align		4
.L_90:
        /*006c*/ 	.word	index@(.nv.constant0._Z22serialsum_accrossblockPjiji)
        /*0070*/ 	.short	0x0380
        /*0072*/ 	.short	0x0014


	//----- nvinfo : EIATTR_SW_WAR
	.align		4
.L_91:
        /*0074*/ 	.byte	0x04, 0x36
        /*0076*/ 	.short	(.L_93 - .L_92)
.L_92:
        /*0078*/ 	.word	0x00000008
.L_93:


//--------------------- .nv.info._Z11mergethreadPjij --------------------------
	.section	.nv.info._Z11mergethreadPjij,"",@"SHT_CUDA_INFO"
	.sectionflags	@""
	.align	4


	//----- nvinfo : EIATTR_CUDA_API_VERSION
	.align		4
        /*0000*/ 	.byte	0x04, 0x37
        /*0002*/ 	.short	(.L_95 - .L_94)
.L_94:
        /*0004*/ 	.word	0x00000082


	//----- nvinfo : EIATTR_KPARAM_INFO
	.align		4
.L_95:
        /*0008*/ 	.byte	0x04, 0x17
        /*000a*/ 	.short	(.L_97 - .L_96)
.L_96:
        /*000c*/ 	.word	0x00000000
        /*0010*/ 	.short	0x0002
        /*0012*/ 	.short	0x000c
        /*0014*/ 	.byte	0x00, 0xf0, 0x11, 0x00


	//----- nvinfo : EIATTR_KPARAM_INFO
	.align		4
.L_97:
        /*0018*/ 	.byte	0x04, 0x17
        /*001a*/ 	.short	(.L_99 - .L_98)
.L_98:
        /*001c*/ 	.word	0x00000000
        /*0020*/ 	.short	0x0001
        /*0022*/ 	.short	0x0008
        /*0024*/ 	.byte	0x00, 0xf0, 0x11, 0x00


	//----- nvinfo : EIATTR_KPARAM_INFO
	.align		4
.L_99:
        /*0028*/ 	.byte	0x04, 0x17
        /*002a*/ 	.short	(.L_101 - .L_100)
.L_100:
        /*002c*/ 	.word	0x00000000
        /*0030*/ 	.short	0x0000
        /*0032*/ 	.short	0x0000
        /*0034*/ 	.byte	0x00, 0xf5, 0x21, 0x00


	//----- nvinfo : EIATTR_SPARSE_MMA_MASK
	.align		4
.L_101:
        /*0038*/ 	.byte	0x03, 0x50
        /*003a*/ 	.short	0x0000


	//----- nvinfo : EIATTR_MAXREG_COUNT
	.align		4
        /*003c*/ 	.byte	0x03, 0x1b
        /*003e*/ 	.short	0x00ff


	//----- nvinfo : EIATTR_MERCURY_ISA_VERSION
	.align		4
        /*0040*/ 	.byte	0x03, 0x5f
        /*0042*/ 	.short	0x0101


	//----- nvinfo : EIATTR_VRC_CTA_INIT_COUNT
	.align		4
        /*0044*/ 	.byte	0x02, 0x4a
	.zero		1
	.zero		1


	//----- nvinfo : EIATTR_EXIT_INSTR_OFFSETS
	.align		4
        /*0048*/ 	.byte	0x04, 0x1c
        /*004a*/ 	.short	(.L_103 - .L_102)


	//   ....[0]....
.L_102:
        /*004c*/ 	.word	0x00000030


	//   ....[1]....
        /*0050*/ 	.word	0x000000c0


	//   ....[2]....
        /*0054*/ 	.word	0x000002d0


	//   ....[3]....
        /*0058*/ 	.word	0x00000a80


	//   ....[4]....
        /*005c*/ 	.word	0x00000b50


	//----- nvinfo : EIATTR_CRS_STACK_SIZE
	.align		4
.L_103:
        /*0060*/ 	.byte	0x04, 0x1e
        /*0062*/ 	.short	(.L_105 - .L_104)
.L_104:
        /*0064*/ 	.word	0x00000000


	//----- nvinfo : EIATTR_CBANK_PARAM_SIZE
	.align		4
.L_105:
        /*0068*/ 	.byte	0x03, 0x19
        /*006a*/ 	.short	0x0010


	//----- nvinfo : EIATTR_PARAM_CBANK
	.align		4
        /*006c*/ 	.byte	0x04, 0x0a
        /*006e*/ 	.short	(.L_107 - .L_106)
	.align		4
.L_106:
        /*0070*/ 	.word	index@(.nv.constant0._Z11mergethreadPjij)
        /*0074*/ 	.short	0x0380
        /*0076*/ 	.short	0x0010


	//----- nvinfo : EIATTR_SW_WAR
	.align		4
.L_107:
        /*0078*/ 	.byte	0x04, 0x36
        /*007a*/ 	.short	(.L_109 - .L_108)
.L_108:
        /*007c*/ 	.word	0x00000008
.L_109:


//--------------------- .nv.info._Z23serialsum_accrossthreadPjij --------------------------
	.section	.nv.info._Z23serialsum_accrossthreadPjij,"",@"SHT_CUDA_INFO"
	.sectionflags	@""
	.align	4


	//----- nvinfo : EIATTR_CUDA_API_VERSION
	.align		4
        /*0000*/ 	.byte	0x04, 0x37
        /*0002*/ 	.short	(.L_111 - .L_110)
.L_110:
        /*0004*/ 	.word	0x00000082


	//----- nvinfo : EIATTR_KPARAM_INFO
	.align		4
.L_111:
        /*0008*/ 	.byte	0x04, 0x17
        /*000a*/ 	.short	(.L_113 - .L_112)
.L_112:
        /*000c*/ 	.word	0x00000000
        /*0010*/ 	.short	0x0002
        /*0012*/ 	.short	0x000c
        /*0014*/ 	.byte	0x00, 0xf0, 0x11, 0x00


	//----- nvinfo : EIATTR_KPARAM_INFO
	.align		4
.L_113:
        /*0018*/ 	.byte	0x04, 0x17
        /*001a*/ 	.short	(.L_115 - .L_114)
.L_114:
        /*001c*/ 	.word	0x00000000
        /*0020*/ 	.short	0x0001
        /*0022*/ 	.short	0x0008
        /*0024*/ 	.byte	0x00, 0xf0, 0x11, 0x00


	//----- nvinfo : EIATTR_KPARAM_INFO
	.align		4
.L_115:
        /*0028*/ 	.byte	0x04, 0x17
        /*002a*/ 	.short	(.L_117 - .L_116)
.L_116:
        /*002c*/ 	.word	0x00000000
        /*0030*/ 	.short	0x0000
        /*0032*/ 	.short	0x0000
        /*0034*/ 	.byte	0x00, 0xf5, 0x21, 0x00


	//----- nvinfo : EIATTR_SPARSE_MMA_MASK
	.align		4
.L_117:
        /*0038*/ 	.byte	0x03, 0x50
        /*003a*/ 	.short	0x0000


	//----- nvinfo : EIATTR_MAXREG_COUNT
	.align		4
        /*003c*/ 	.byte	0x03, 0x1b
        /*003e*/ 	.short	0x00ff


	//----- nvinfo : EIATTR_MERCURY_ISA_VERSION
	.align		4
        /*0040*/ 	.byte	0x03, 0x5f
        /*0042*/ 	.short	0x0101


	//----- nvinfo : EIATTR_VRC_CTA_INIT_COUNT
	.align		4
        /*0044*/ 	.byte	0x02, 0x4a
	.zero		1
	.zero		1


	//----- nvinfo : EIATTR_EXIT_INSTR_OFFSETS
	.align		4
        /*0048*/ 	.byte	0x04, 0x1c
        /*004a*/ 	.short	(.L_119 - .L_118)


	//   ....[0]....
.L_118:
        /*004c*/ 	.word	0x000000c0


	//   ....[1]....
        /*0050*/ 	.word	0x000001d0


	//----- nvinfo : EIATTR_CRS_STACK_SIZE
	.align		4
.L_119:
        /*0054*/ 	.byte	0x04, 0x1e
        /*0056*/ 	.short	(.L_121 - .L_120)
.L_120:
        /*0058*/ 	.word	0x00000000


	//----- nvinfo : EIATTR_CBANK_PARAM_SIZE
	.align		4
.L_121:
        /*005c*/ 	.byte	0x03, 0x19
        /*005e*/ 	.short	0x0010


	//----- nvinfo : EIATTR_PARAM_CBANK
	.align		4
        /*0060*/ 	.byte	0x04, 0x0a
        /*0062*/ 	.short	(.L_123 - .L_122)
	.align		4
.L_122:
        /*0064*/ 	.word	index@(.nv.constant0._Z23serialsum_accrossthreadPjij)
        /*0068*/ 	.short	0x0380
        /*006a*/ 	.short	0x0010


	//----- nvinfo : EIATTR_SW_WAR
	.align		4
.L_123:
        /*006c*/ 	.byte	0x04, 0x36
        /*006e*/ 	.short	(.L_125 - .L_124)
.L_124:
        /*0070*/ 	.word	0x00000008
.L_125:


//--------------------- .nv.info._Z9prefixsumPjS_ij --------------------------
	.section	.nv.info._Z9prefixsumPjS_ij,"",@"SHT_CUDA_INFO"
	.sectionflags	@""
	.align	4


	//----- nvinfo : EIATTR_CUDA_API_VERSION
	.align		4
        /*0000*/ 	.byte	0x04, 0x37
        /*0002*/ 	.short	(.L_127 - .L_126)
.L_126:
        /*0004*/ 	.word	0x00000082


	//----- nvinfo : EIATTR_KPARAM_INFO
	.align		4
.L_127:
        /*0008*/ 	.byte	0x04, 0x17
        /*000a*/ 	.short	(.L_129 - .L_128)
.L_128:
        /*000c*/ 	.word	0x00000000
        /*0010*/ 	.short	0x0003
        /*0012*/ 	.short	0x0014
        /*0014*/ 	.byte	0x00, 0xf0, 0x11, 0x00


	//----- nvinfo : EIATTR_KPARAM_INFO
	.align		4
.L_129:
        /*0018*/ 	.byte	0x04, 0x17
        /*001a*/ 	.short	(.L_131 - .L_130)
.L_130:
        /*001c*/ 	.word	0x00000000
        /*0020*/ 	.short	0x0002
        /*0022*/ 	.short	0x0010
        /*0024*/ 	.byte	0x00, 0xf0, 0x11, 0x00


	//----- nvinfo : EIATTR_KPARAM_INFO
	.align		4
.L_131:
        /*0028*/ 	.byte	0x04, 0x17
        /*002a*/ 	.short	(.L_133 - .L_132)
.L_132:
        /*002c*/ 	.word	0x00000000
        /*0030*/ 	.short	0x0001
        /*0032*/ 	.short	0x0008
        /*0034*/ 	.byte	0x00, 0xf5, 0x21, 0x00


	//----- nvinfo : EIATTR_KPARAM_INFO
	.align		4
.L_133:
        /*0038*/ 	.byte	0x04, 0x17
        /*003a*/ 	.short	(.L_135 - .L_134)
.L_134:
        /*003c*/ 	.word	0x00000000
        /*0040*/ 	.short	0x0000
        /*0042*/ 	.short	0x0000
        /*0044*/ 	.byte	0x00, 0xf5, 0x21, 0x00


	//----- nvinfo : EIATTR_SPARSE_MMA_MASK
	.align		4
.L_135:
        /*0048*/ 	.byte	0x03, 0x50
        /*004a*/ 	.short	0x0000


	//----- nvinfo : EIATTR_MAXREG_COUNT
	.align		4
        /*004c*/ 	.byte	0x03, 0x1b
        /*004e*/ 	.short	0x00ff


	//----- nvinfo : EIATTR_MERCURY_ISA_VERSION
	.align		4
        /*0050*/ 	.byte	0x03, 0x5f
        /*0052*/ 	.short	0x0101


	//----- nvinfo : EIATTR_VRC_CTA_INIT_COUNT
	.align		4
        /*0054*/ 	.byte	0x02, 0x4a
	.zero		1
	.zero		1


	//----- nvinfo : EIATTR_EXIT_INSTR_OFFSETS
	.align		4
        /*0058*/ 	.byte	0x04, 0x1c
        /*005a*/ 	.short	(.L_137 - .L_136)


	//   ....[0]....
.L_136:
        /*005c*/ 	.word	0x00000090


	//   ....[1]....
        /*0060*/ 	.word	0x00000140


	//   ....[2]....
        /*0064*/ 	.word	0x00000300


	//   ....[3]....
        /*0068*/ 	.word	0x00000520


	//----- nvinfo : EIATTR_CRS_STACK_SIZE
	.align		4
.L_137:
        /*006c*/ 	.byte	0x04, 0x1e
        /*006e*/ 	.short	(.L_139 - .L_138)
.L_138:
        /*0070*/ 	.word	0x00000000


	//----- nvinfo : EIATTR_CBANK_PARAM_SIZE
	.align		4
.L_139:
        /*0074*/ 	.byte	0x03, 0x19
        /*0076*/ 	.short	0x0018


	//----- nvinfo : EIATTR_PARAM_CBANK
	.align		4
        /*0078*/ 	.byte	0x04, 0x0a
        /*007a*/ 	.short	(.L_141 - .L_140)
	.align		4
.L_140:
        /*007c*/ 	.word	index@(.nv.constant0._Z9prefixsumPjS_ij)
        /*0080*/ 	.short	0x0380
        /*0082*/ 	.short	0x0018


	//----- nvinfo : EIATTR_SW_WAR
	.align		4
.L_141:
        /*0084*/ 	.byte	0x04, 0x36
        /*0086*/ 	.short	(.L_143 - .L_142)
.L_142:
        /*0088*/ 	.word	0x00000008
.L_143:


//--------------------- .nv.info._Z15mergeScanBlocksPjS_j --------------------------
	.section	.nv.info._Z15mergeScanBlocksPjS_j,"",@"SHT_CUDA_INFO"
	.sectionflags	@""
	.align	4


	//----- nvinfo : EIATTR_CUDA_API_VERSION
	.align		4
        /*0000*/ 	.byte	0x04, 0x37
        /*0002*/ 	.short	(.L_145 - .L_144)
.L_144:
        /*0004*/ 	.word	0x00000082


	//----- nvinfo : EIATTR_KPARAM_INFO
	.align		4
.L_145:
        /*0008*/ 	.byte	0x04, 0x17
        /*000a*/ 	.short	(.L_147 - .L_146)
.L_146:
        /*000c*/ 	.word	0x00000000
        /*0010*/ 	.short	0x0002
        /*0012*/ 	.short	0x0010
        /*0014*/ 	.byte	0x00, 0xf0, 0x11, 0x00


	//----- nvinfo : EIATTR_KPARAM_INFO
	.align		4
.L_147:
        /*0018*/ 	.byte	0x04, 0x17
        /*001a*/ 	.short	(.L_149 - .L_148)
.L_148:
        /*001c*/ 	.word	0x00000000
        /*0020*/ 	.short	0x0001
        /*0022*/ 	.short	0x0008
        /*0024*/ 	.byte	0x00, 0xf5, 0x21, 0x00


	//----- nvinfo : EIATTR_KPARAM_INFO
	.align		4
.L_149:
        /*0028*/ 	.byte	0x04, 0x17
        /*002a*/ 	.short	(.L_151 - .L_150)
.L_150:
        /*002c*/ 	.word	0x00000000
        /*0030*/ 	.short	0x0000
        /*0032*/ 	.short	0x0000
        /*0034*/ 	.byte	0x00, 0xf5, 0x21, 0x00


	//----- nvinfo : EIATTR_SPARSE_MMA_MASK
	.align		4
.L_151:
        /*0038*/ 	.byte	0x03, 0x50
        /*003a*/ 	.short	0x0000


	//----- nvinfo : EIATTR_MAXREG_COUNT
	.align		4
        /*003c*/ 	.byte	0x03, 0x1b
        /*003e*/ 	.short	0x00ff


	//----- nvinfo : EIATTR_MERCURY_ISA_VERSION
	.align		4
        /*0040*/ 	.byte	0x03, 0x5f
        /*0042*/ 	.short	0x0101


	//----- nvinfo : EIATTR_VRC_CTA_INIT_COUNT
	.align		4
        /*0044*/ 	.byte	0x02, 0x4a
	.zero		1
	.zero		1


	//----- nvinfo : EIATTR_EXIT_INSTR_OFFSETS
	.align		4
        /*0048*/ 	.byte	0x04, 0x1c
        /*004a*/ 	.short	(.L_153 - .L_152)


	//   ....[0]....
.L_152:
        /*004c*/ 	.word	0x000001b0


	//   ....[1]....
        /*0050*/ 	.word	0x00000240


	//----- nvinfo : EIATTR_CRS_STACK_SIZE
	.align		4
.L_153:
        /*0054*/ 	.byte	0x04, 0x1e
        /*0056*/ 	.short	(.L_155 - .L_154)
.L_154:
        /*0058*/ 	.word	0x00000000


	//----- nvinfo : EIATTR_CBANK_PARAM_SIZE
	.align		4
.L_155:
        /*005c*/ 	.byte	0x03, 0x19
        /*005e*/ 	.short	0x0014


	//----- nvinfo : EIATTR_PARAM_CBANK
	.align		4
        /*0060*/ 	.byte	0x04, 0x0a
        /*0062*/ 	.short	(.L_157 - .L_156)
	.align		4
.L_156:
        /*0064*/ 	.word	index@(.nv.constant0._Z15mergeScanBlocksPjS_j)
        /*0068*/ 	.short	0x0380
        /*006a*/ 	.short	0x0014


	//----- nvinfo : EIATTR_SW_WAR
	.align		4
.L_157:
        /*006c*/ 	.byte	0x04, 0x36
        /*006e*/ 	.short	(.L_159 - .L_158)
.L_158:
        /*0070*/ 	.word	0x00000008
.L_159:


//--------------------- .nv.info._Z12blellochScanPjS_S_j --------------------------
	.section	.nv.info._Z12blellochScanPjS_S_j,"",@"SHT_CUDA_INFO"
	.sectionflags	@""
	.align	4


	//----- nvinfo : EIATTR_CUDA_API_VERSION
	.align		4
        /*0000*/ 	.byte	0x04, 0x37
        /*0002*/ 	.short	(.L_161 - .L_160)
.L_160:
        /*0004*/ 	.word	0x00000082


	//----- nvinfo : EIATTR_KPARAM_INFO
	.align		4
.L_161:
        /*0008*/ 	.byte	0x04, 0x17
        /*000a*/ 	.short	(.L_163 - .L_162)
.L_162:
        /*000c*/ 	.word	0x00000000
        /*0010*/ 	.short	0x0003
        /*0012*/ 	.short	0x0018
        /*0014*/ 	.byte	0x00, 0xf0, 0x11, 0x00


	//----- nvinfo : EIATTR_KPARAM_INFO
	.align		4
.L_163:
        /*0018*/ 	.byte	0x04, 0x17
        /*001a*/ 	.short	(.L_165 - .L_164)
.L_164:
        /*001c*/ 	.word	0x00000000
        /*0020*/ 	.short	0x0002
        /*0022*/ 	.short	0x0010
        /*0024*/ 	.byte	0x00, 0xf5, 0x21, 0x00


	//----- nvinfo : EIATTR_KPARAM_INFO
	.align		4
.L_165:
        /*0028*/ 	.byte	0x04, 0x17
        /*002a*/ 	.short	(.L_167 - .L_166)
.L_166:
        /*002c*/ 	.word	0x00000000
        /*0030*/ 	.short	0x0001
        /*0032*/ 	.short	0x0008
        /*0034*/ 	.byte	0x00, 0xf5, 0x21, 0x00


	//----- nvinfo : EIATTR_KPARAM_INFO
	.align		4
.L_167:
        /*0038*/ 	.byte	0x04, 0x17
        /*003a*/ 	.short	(.L_169 - .L_168)
.L_168:
        /*003c*/ 	.word	0x00000000
        /*0040*/ 	.short	0x0000
        /*0042*/ 	.short	0x0000
        /*0044*/ 	.byte	0x00, 0xf5, 0x21, 0x00


	//----- nvinfo : EIATTR_SPARSE_MMA_MASK
	.align		4
.L_169:
        /*0048*/ 	.byte	0x03, 0x50
        /*004a*/ 	.short	0x0000


	//----- nvinfo : EIATTR_MAXREG_COUNT
	.align		4
        /*004c*/ 	.byte	0x03, 0x1b
        /*004e*/ 	.short	0x00ff


	//----- nvinfo : EIATTR_NUM_BARRIERS
	.align		4
        /*0050*/ 	.byte	0x02, 0x4c
        /*0052*/ 	.byte	0x01
	.zero		1


	//----- nvinfo : EIATTR_MERCURY_ISA_VERSION
	.align		4
        /*0054*/ 	.byte	0x03, 0x5f
        /*0056*/ 	.short	0x0101


	//----- nvinfo : EIATTR_VRC_CTA_INIT_COUNT
	.align		4
        /*0058*/ 	.byte	0x02, 0x4a
	.zero		1
	.zero		1


	//----- nvinfo : EIATTR_EXIT_INSTR_OFFSETS
	.align		4
        /*005c*/ 	.byte	0x04, 0x1c
        /*005e*/ 	.short	(.L_171 - .L_170)


	//   ....[0]....
.L_170:
        /*0060*/ 	.word	0x00000520


	//   ....[1]....
        /*0064*/ 	.word	0x00000570


	//----- nvinfo : EIATTR_CRS_STACK_SIZE
	.align		4
.L_171:
        /*0068*/ 	.byte	0x04, 0x1e
        /*006a*/ 	.short	(.L_173 - .L_172)
.L_172:
        /*006c*/ 	.word	0x00000000


	//----- nvinfo : EIATTR_CBANK_PARAM_SIZE
	.align		4
.L_173:
        /*0070*/ 	.byte	0x03, 0x19
        /*0072*/ 	.short	0x001c


	//----- nvinfo : EIATTR_PARAM_CBANK
	.align		4
        /*0074*/ 	.byte	0x04, 0x0a
        /*0076*/ 	.short	(.L_175 - .L_174)
	.align		4
.L_174:
        /*0078*/ 	.word	index@(.nv.constant0._Z12blellochScanPjS_S_j)
        /*007c*/ 	.short	0x0380
        /*007e*/ 	.short	0x001c


	//----- nvinfo : EIATTR_SW_WAR
	.align		4
.L_175:
        /*0080*/ 	.byte	0x04, 0x36
        /*0082*/ 	.short	(.L_177 - .L_176)
.L_176:
        /*0084*/ 	.word	0x00000008
.L_177:


//--------------------- .nv.info._Z7scatterPyPjS_ij --------------------------
	.section	.nv.info._Z7scatterPyPjS_ij,"",@"SHT_CUDA_INFO"
	.sectionflags	@""
	.align	4


	//----- nvinfo : EIATTR_CUDA_API_VERSION
	.align		4
        /*0000*/ 	.byte	0x04, 0x37
        /*0002*/ 	.short	(.L_179 - .L_178)
.L_178:
        /*0004*/ 	.word	0x00000082


	//----- nvinfo : EIATTR_KPARAM_INFO
	.align		4
.L_179:
        /*0008*/ 	.byte	0x04, 0x17
        /*000a*/ 	.short	(.L_181 - .L_180)
.L_180:
        /*000c*/ 	.word	0x00000000
        /*0010*/ 	.short	0x0004
        /*0012*/ 	.short	0x001c
        /*0014*/ 	.byte	0x00, 0xf0, 0x11, 0x00


	//----- nvinfo : EIATTR_KPARAM_INFO
	.align		4
.L_181:
        /*0018*/ 	.byte	0x04, 0x17
        /*001a*/ 	.short	(.L_183 - .L_182)
.L_182:
        /*001c*/ 	.word	0x00000000
        /*0020*/ 	.short	0x0003
        /*0022*/ 	.short	0x0018
        /*0024*/ 	.byte	0x00, 0xf0, 0x11, 0x00


	//----- nvinfo : EIATTR_KPARAM_INFO
	.align		4
.L_183:
        /*0028*/ 	.byte	0x04, 0x17
        /*002a*/ 	.short	(.L_185 - .L_184)
.L_184:
        /*002c*/ 	.word	0x00000000
        /*0030*/ 	.short	0x0002
        /*0032*/ 	.short	0x0010
        /*0034*/ 	.byte	0x00, 0xf5, 0x21, 0x00


	//----- nvinfo : EIATTR_KPARAM_INFO
	.align		4
.L_185:
        /*0038*/ 	.byte	0x04, 0x17
        /*003a*/ 	.short	(.L_187 - .L_186)
.L_186:
        /*003c*/ 	.word	0x00000000
        /*0040*/ 	.short	0x0001
        /*0042*/ 	.short	0x0008
        /*0044*/ 	.byte	0x00, 0xf5, 0x21, 0x00


	//----- nvinfo : EIATTR_KPARAM_INFO
	.align		4
.L_187:
        /*0048*/ 	.byte	0x04, 0x17
        /*004a*/ 	.short	(.L_189 - .L_188)
.L_188:
        /*004c*/ 	.word	0x00000000
        /*0050*/ 	.short	0x0000
        /*0052*/ 	.short	0x0000
        /*0054*/ 	.byte	0x00, 0xf5, 0x21, 0x00


	//----- nvinfo : EIATTR_SPARSE_MMA_MASK
	.align		4
.L_189:
        /*0058*/ 	.byte	0x03, 0x50
        /*005a*/ 	.short	0x0000


	//----- nvinfo : EIATTR_MAXREG_COUNT
	.align		4
        /*005c*/ 	.byte	0x03, 0x1b
        /*005e*/ 	.short	0x00ff


	//----- nvinfo : EIATTR_MERCURY_ISA_VERSION
	.align		4
        /*0060*/ 	.byte	0x03, 0x5f
        /*0062*/ 	.short	0x0101


	//----- nvinfo : EIATTR_VRC_CTA_INIT_COUNT
	.align		4
        /*0064*/ 	.byte	0x02, 0x4a
	.zero		1
	.zero		1


	//----- nvinfo : EIATTR_EXIT_INSTR_OFFSETS
	.align		4
        /*0068*/ 	.byte	0x04, 0x1c
        /*006a*/ 	.short	(.L_191 - .L_190)


	//   ....[0]....
.L_190:
        /*006c*/ 	.word	0x00000080


	//   ....[1]....
        /*0070*/ 	.word	0x000000b0


	//   ....[2]....
        /*0074*/ 	.word	0x000002f0


	//   ....[3]....
        /*0078*/ 	.word	0x00000510


	//----- nvinfo : EIATTR_CRS_STACK_SIZE
	.align		4
.L_191:
        /*007c*/ 	.byte	0x04, 0x1e
        /*007e*/ 	.short	(.L_193 - .L_192)
.L_192:
        /*0080*/ 	.word	0x00000000


	//----- nvinfo : EIATTR_CBANK_PARAM_SIZE
	.align		4
.L_193:
        /*0084*/ 	.byte	0x03, 0x19
        /*0086*/ 	.short	0x0020


	//----- nvinfo : EIATTR_PARAM_CBANK
	.align		4
        /*0088*/ 	.byte	0x04, 0x0a
        /*008a*/ 	.short	(.L_195 - .L_194)
	.align		4
.L_194:
        /*008c*/ 	.word	index@(.nv.constant0._Z7scatterPyPjS_ij)
        /*0090*/ 	.short	0x0380
        /*0092*/ 	.short	0x0020


	//----- nvinfo : EIATTR_SW_WAR
	.align		4
.L_195:
        /*0094*/ 	.byte	0x04, 0x36
        /*0096*/ 	.short	(.L_197 - .L_196)
.L_196:
        /*0098*/ 	.word	0x00000008
.L_197:


//--------------------- .nv.info._Z8getIndexPjS_S_ijj --------------------------
	.section	.nv.info._Z8getIndexPjS_S_ijj,"",@"SHT_CUDA_INFO"
	.sectionflags	@""
	.align	4


	//----- nvinfo : EIATTR_CUDA_API_VERSION
	.align		4
        /*0000*/ 	.byte	0x04, 0x37
        /*0002*/ 	.short	(.L_199 - .L_198)
.L_198:
        /*0004*/ 	.word	0x00000082


	//----- nvinfo : EIATTR_KPARAM_INFO
	.align		4
.L_199:
        /*0008*/ 	.byte	0x04, 0x17
        /*000a*/ 	.short	(.L_201 - .L_200)
.L_200:
        /*000c*/ 	.word	0x00000000
        /*0010*/ 	.short	0x0005
        /*0012*/ 	.short	0x0020
        /*0014*/ 	.byte	0x00, 0xf0, 0x11, 0x00


	//----- nvinfo : EIATTR_KPARAM_INFO
	.align		4
.L_201:
        /*0018*/ 	.byte	0x04, 0x17
        /*001a*/ 	.short	(.L_203 - .L_202)
.L_202:
        /*001c*/ 	.word	0x00000000
        /*0020*/ 	.short	0x0004
        /*0022*/ 	.short	0x001c
        /*0024*/ 	.byte	0x00, 0xf0, 0x11, 0x00


	//----- nvinfo : EIATTR_KPARAM_INFO
	.align		4
.L_203:
        /*0028*/ 	.byte	0x04, 0x17
        /*002a*/ 	.short	(.L_205 - .L_204)
.L_204:
        /*002c*/ 	.word	0x00000000
        /*0030*/ 	.short	0x0003
        /*0032*/ 	.short	0x0018
        /*0034*/ 	.byte	0x00, 0xf0, 0x11, 0x00


	//----- nvinfo : EIATTR_KPARAM_INFO
	.align		4
.L_205:
        /*0038*/ 	.byte	0x04, 0x17
        /*003a*/ 	.short	(.L_207 - .L_206)
.L_206:
        /*003c*/ 	.word	0x00000000
        /*0040*/ 	.short	0x0002
        /*0042*/ 	.short	0x0010
        /*0044*/ 	.byte	0x00, 0xf5, 0x21, 0x00


	//----- nvinfo : EIATTR_KPARAM_INFO
	.align		4
.L_207:
        /*0048*/ 	.byte	0x04, 0x17
        /*004a*/ 	.short	(.L_209 - .L_208)
.L_208:
        /*004c*/ 	.word	0x00000000
        /*0050*/ 	.short	0x0001
        /*0052*/ 	.short	0x0008
        /*0054*/ 	.byte	0x00, 0xf5, 0x21, 0x00


	//----- nvinfo : EIATTR_KPARAM_INFO
	.align		4
.L_209:
        /*0058*/ 	.byte	0x04, 0x17
        /*005a*/ 	.short	(.L_211 - .L_210)
.L_210:
        /*005c*/ 	.word	0x00000000
        /*0060*/ 	.short	0x0000
        /*0062*/ 	.short	0x0000
        /*0064*/ 	.byte	0x00, 0xf5, 0x21, 0x00


	//----- nvinfo : EIATTR_SPARSE_MMA_MASK
	.align		4
.L_211:
        /*0068*/ 	.byte	0x03, 0x50
        /*006a*/ 	.short	0x0000


	//----- nvinfo : EIATTR_MAXREG_COUNT
	.align		4
        /*006c*/ 	.byte	0x03, 0x1b
        /*006e*/ 	.short	0x00ff


	//----- nvinfo : EIATTR_EXTERNS
	.align		4
        /*0070*/ 	.byte	0x04, 0x0f
        /*0072*/ 	.short	(.L_213 - .L_212)


	//   ....[0]....
	.align		4
.L_212:
        /*0074*/ 	.word	index@(vprintf)


	//----- nvinfo : EIATTR_MERCURY_ISA_VERSION
	.align		4
.L_213:
        /*0078*/ 	.byte	0x03, 0x5f
        /*007a*/ 	.short	0x0101


	//----- nvinfo : EIATTR_VRC_CTA_INIT_COUNT
	.align		4
        /*007c*/ 	.byte	0x02, 0x4a
	.zero		1
	.zero		1


	//----- nvinfo : EIATTR_SYSCALL_OFFSETS
	.align		4
        /*0080*/ 	.byte	0x04, 0x46
        /*0082*/ 	.short	(.L_215 - .L_214)


	//   ....[0]....
.L_214:
        /*0084*/ 	.word	0x00000400


	//   ....[1]....
        /*0088*/ 	.word	0x000006f0


	//   ....[2]....
        /*008c*/ 	.word	0x00000870


	//   ....[3]....
        /*0090*/ 	.word	0x00000a00


	//   ....[4]....
        /*0094*/ 	.word	0x00000b90


	//----- nvinfo : EIATTR_EXIT_INSTR_OFFSETS
	.align		4
.L_215:
        /*0098*/ 	.byte	0x04, 0x1c
        /*009a*/ 	.short	(.L_217 - .L_216)


	//   ....[0]....
.L_216:
        /*009c*/ 	.word	0x000000d0


	//   ....[1]....
        /*00a0*/ 	.word	0x00000100


	//   ....[2]....
        /*00a4*/ 	.word	0x000004f0


	//   ....[3]....
        /*00a8*/ 	.word	0x00000bf0


	//----- nvinfo : EIATTR_CRS_STACK_SIZE
	.align		4
.L_217:
        /*00ac*/ 	.byte	0x04, 0x1e
        /*00ae*/ 	.short	(.L_219 - .L_218)
.L_218:
        /*00b0*/ 	.word	0x00000000


	//----- nvinfo : EIATTR_CBANK_PARAM_SIZE
	.align		4
.L_219:
        /*00b4*/ 	.byte	0x03, 0x19
        /*00b6*/ 	.short	0x0024


	//----- nvinfo : EIATTR_PARAM_CBANK
	.align		4
        /*00b8*/ 	.byte	0x04, 0x0a
        /*00ba*/ 	.short	(.L_221 - .L_220)
	.align		4
.L_220:
        /*00bc*/ 	.word	index@(.nv.constant0._Z8getIndexPjS_S_ijj)
        /*00c0*/ 	.short	0x0380
        /*00c2*/ 	.short	0x0024


	//----- nvinfo : EIATTR_SW_WAR
	.align		4
.L_221:
        /*00c4*/ 	.byte	0x04, 0x36
        /*00c6*/ 	.short	(.L_223 - .L_222)
.L_222:
        /*00c8*/ 	.word	0x00000008
.L_223:


//--------------------- .nv.info._Z7getMaskPyPjijyj --------------------------
	.section	.nv.info._Z7getMaskPyPjijyj,"",@"SHT_CUDA_INFO"
	.sectionflags	@""
	.align	4


	//----- nvinfo : EIATTR_CUDA_API_VERSION
	.align		4
        /*0000*/ 	.byte	0x04, 0x37
        /*0002*/ 	.short	(.L_225 - .L_224)
.L_224:
        /*0004*/ 	.word	0x00000082


	//----- nvinfo : EIATTR_KPARAM_INFO
	.align		4
.L_225:
        /*0008*/ 	.byte	0x04, 0x17
        /*000a*/ 	.short	(.L_227 - .L_226)
.L_226:
        /*000c*/ 	.word	0x00000000
        /*0010*/ 	.short	0x0005
        /*0012*/ 	.short	0x0020
        /*0014*/ 	.byte	0x00, 0xf0, 0x11, 0x00


	//----- nvinfo : EIATTR_KPARAM_INFO
	.align		4
.L_227:
        /*0018*/ 	.byte	0x04, 0x17
        /*001a*/ 	.short	(.L_229 - .L_228)
.L_228:
        /*001c*/ 	.word	0x00000000
        /*0020*/ 	.short	0x0004
        /*0022*/ 	.short	0x0018
        /*0024*/ 	.byte	0x00, 0xf0, 0x21, 0x00


	//----- nvinfo : EIATTR_KPARAM_INFO
	.align		4
.L_229:
        /*0028*/ 	.byte	0x04, 0x17
        /*002a*/ 	.short	(.L_231 - .L_230)
.L_230:
        /*002c*/ 	.word	0x00000000
        /*0030*/ 	.short	0x0003
        /*0032*/ 	.short	0x0014
        /*0034*/ 	.byte	0x00, 0xf0, 0x11, 0x00


	//----- nvinfo : EIATTR_KPARAM_INFO
	.align		4
.L_231:
        /*0038*/ 	.byte	0x04, 0x17
        /*003a*/ 	.short	(.L_233 - .L_232)
.L_232:
        /*003c*/ 	.word	0x00000000
        /*0040*/ 	.short	0x0002
        /*0042*/ 	.short	0x0010
        /*0044*/ 	.byte	0x00, 0xf0, 0x11, 0x00


	//----- nvinfo : EIATTR_KPARAM_INFO
	.align		4
.L_233:
        /*0048*/ 	.byte	0x04, 0x17
        /*004a*/ 	.short	(.L_235 - .L_234)
.L_234:
        /*004c*/ 	.word	0x00000000
        /*0050*/ 	.short	0x0001
        /*0052*/ 	.short	0x0008
        /*0054*/ 	.byte	0x00, 0xf5, 0x21, 0x00


	//----- nvinfo : EIATTR_KPARAM_INFO
	.align		4
.L_235:
        /*0058*/ 	.byte	0x04, 0x17
        /*005a*/ 	.short	(.L_237 - .L_236)
.L_236:
        /*005c*/ 	.word	0x00000000
        /*0060*/ 	.short	0x0000
        /*0062*/ 	.short	0x0000
        /*0064*/ 	.byte	0x00, 0xf5, 0x21, 0x00


	//----- nvinfo : EIATTR_SPARSE_MMA_MASK
	.align		4
.L_237:
        /*0068*/ 	.byte	0x03, 0x50
        /*006a*/ 	.short	0x0000


	//----- nvinfo : EIATTR_MAXREG_COUNT
	.align		4
        /*006c*/ 	.byte	0x03, 0x1b
        /*006e*/ 	.short	0x00ff


	//----- nvinfo : EIATTR_MERCURY_ISA_VERSION
	.align		4
        /*0070*/ 	.byte	0x03, 0x5f
        /*0072*/ 	.short	0x0101


	//----- nvinfo : EIATTR_VRC_CTA_INIT_COUNT
	.align		4
        /*0074*/ 	.byte	0x02, 0x4a
	.zero		1
	.zero		1


	//----- nvinfo : EIATTR_EXIT_INSTR_OFFSETS
	.align		4
        /*0078*/ 	.byte	0x04, 0x1c
        /*007a*/ 	.short	(.L_239 - .L_238)


	//   ....[0]....
.L_238:
        /*007c*/ 	.word	0x00000080


	//   ....[1]....
        /*0080*/ 	.word	0x000000b0


	//   ....[2]....
        /*0084*/ 	.word	0x00000320


	//   ....[3]....
        /*0088*/ 	.word	0x00000e10


	//   ....[4]....
        /*008c*/ 	.word	0x00000f30


	//----- nvinfo : EIATTR_CRS_STACK_SIZE
	.align		4
.L_239:
        /*0090*/ 	.byte	0x04, 0x1e
        /*0092*/ 	.short	(.L_241 - .L_240)
.L_240:
        /*0094*/ 	.word	0x00000000


	//----- nvinfo : EIATTR_CBANK_PARAM_SIZE
	.align		4
.L_241:
        /*0098*/ 	.byte	0x03, 0x19
        /*009a*/ 	.short	0x0024


	//----- nvinfo : EIATTR_PARAM_CBANK
	.align		4
        /*009c*/ 	.byte	0x04, 0x0a
        /*009e*/ 	.short	(.L_243 - .L_242)
	.align		4
.L_242:
        /*00a0*/ 	.word	index@(.nv.constant0._Z7getMaskPyPjijyj)
        /*00a4*/ 	.short	0x0380
        /*00a6*/ 	.short	0x0024


	//----- nvinfo : EIATTR_SW_WAR
	.align		4
.L_243:
        /*00a8*/ 	.byte	0x04, 0x36
        /*00aa*/ 	.short	(.L_245 - .L_244)
.L_244:
        /*00ac*/ 	.word	0x00000008
.L_245:


//--------------------- .nv.callgraph             --------------------------
	.section	.nv.callgraph,"",@"SHT_CUDA_CALLGRAPH"
	.align	4
	.sectionentsize	8
	.align		4
        /*0000*/ 	.word	0x00000000
	.align		4
        /*0004*/ 	.word	0xffffffff
	.align		4
        /*0008*/ 	.word	index@(_Z8getIndexPjS_S_ijj)
	.align		4
        /*000c*/ 	.word	index@(vprintf)
	.align		4
        /*0010*/ 	.word	0x00000000
	.align		4
        /*0014*/ 	.word	0xfffffffe
	.align		4
        /*0018*/ 	.word	0x00000000
	.align		4
        /*001c*/ 	.word	0xfffffffd
	.align		4
        /*0020*/ 	.word	0x00000000
	.align		4
        /*0024*/ 	.word	0xfffffffc


//--------------------- .nv.constant3             --------------------------
	.section	.nv.constant3,"a",@progbits
	.align	4
.nv.constant3:
	.type		const_sum,@object
	.size		const_sum,(.L_0 - const_sum)
const_sum:
	.zero		65536
.L_0:


//--------------------- .nv.constant4             --------------------------
	.section	.nv.constant4,"a",@progbits
	.align	8
	.align		8
.nv.constant4:
        /*0000*/ 	.dword	$str
	.align		8
        /*0008*/ 	.dword	vprintf


//--------------------- .text._Z10mergeblockPjij  --------------------------
	.section	.text._Z10mergeblockPjij,"ax",@progbits
	.align	128
        .global         _Z10mergeblockPjij
        .type           _Z10mergeblockPjij,@function
        .size           _Z10mergeblockPjij,(.L_x_64 - _Z10mergeblockPjij)
        .other          _Z10mergeblockPjij,@"STO_CUDA_ENTRY STV_DEFAULT"
_Z10mergeblockPjij:
.text._Z10mergeblockPjij:
[----:B------:R-:W-:Y:S08]  /*0000*/  LDC R1, c[0x0][0x37c] ;  /* 0x0000df00ff017b82 */ /* 0x000ff00000000800 */
[----:B------:R-:W0:Y:S02]  /*0010*/  S2UR UR4, SR_CTAID.X ;  /* 0x00000000000479c3 */ /* 0x000e240000002500 */
[----:B0-----:R-:W-:-:S13]  /*0020*/  ISETP.NE.AND P0, PT, RZ, UR4, PT ;  /* 0x00000004ff007c0c */ /* 0x001fda000bf05270 */
[----:B------:R-:W-:Y:S05]  /*0030*/  @!P0 EXIT ;  /* 0x000000000000894d */ /* 0x000fea0003800000 */
[----:B------:R-:W0:Y:S01]  /*0040*/  S2R R5, SR_TID.X ;  /* 0x0000000000057919 */ /* 0x000e220000002100 */
[----:B------:R-:W1:Y:S01]  /*0050*/  LDCU UR5, c[0x0][0x360] ;  /* 0x00006c00ff0577ac */ /* 0x000e620008000800 */
[----:B------:R-:W2:Y:S01]  /*0060*/  LDC.64 R2, c[0x0][0x388] ;  /* 0x0000e200ff027b82 */ /* 0x000ea20000000a00 */
[----:B-1----:R-:W-:-:S06]  /*0070*/  UIMAD UR4, UR4, UR5, URZ ;  /* 0x00000005040472a4 */ /* 0x002fcc000f8e02ff */
[----:B--2---:R-:W-:Y:S02]  /*0080*/  IMAD R9, R2, UR4, RZ ;  /* 0x0000000402097c24 */ /* 0x004fe4000f8e02ff */
[----:B0-----:R-:W-:-:S04]  /*0090*/  VIADD R5, R5, UR4 ;  /* 0x0000000405057c36 */ /* 0x001fc80008000000 */
[----:B------:R-:W-:-:S05]  /*00a0*/  IMAD R6, R5, R2, RZ ;  /* 0x0000000205067224 */ /* 0x000fca00078e02ff */
[----:B------:R-:W-:-:S04]  /*00b0*/  ISETP.NE.AND P0, PT, R6, R9, PT ;  /* 0x000000090600720c */ /* 0x000fc80003f05270 */
[----:B------:R-:W-:-:S05]  /*00c0*/  SEL R11, RZ, 0x1, P0 ;  /* 0x00000001ff0b7807 */ /* 0x000fca0000000000 */
[----:B------:R-:W-:-:S05]  /*00d0*/  IMAD.IADD R7, R6, 0x1, R11 ;  /* 0x0000000106077824 */ /* 0x000fca00078e020b */
[----:B------:R-:W-:-:S04]  /*00e0*/  ISETP.GE.U32.AND P0, PT, R7, R3, PT ;  /* 0x000000030700720c */ /* 0x000fc80003f06070 */
[----:B------:R-:W-:-:S13]  /*00f0*/  ISETP.GE.OR P0, PT, R11, R2, P0 ;  /* 0x000000020b00720c */ /* 0x000fda0000706670 */
[----:B------:R-:W-:Y:S05]  /*0100*/  @P0 EXIT ;  /* 0x000000000000094d */ /* 0x000fea0003800000 */
[----:B------:R-:W0:Y:S01]  /*0110*/  LDC.64 R4, c[0x0][0x380] ;  /* 0x0000e000ff047b82 */ /* 0x000e220000000a00 */
[----:B------:R-:W1:Y:S01]  /*0120*/  LDCU.64 UR4, c[0x0][0x358] ;  /* 0x00006b00ff0477ac */ /* 0x000e620008000a00 */
[----:B0-----:R-:W-:-:S05]  /*0130*/  IMAD.WIDE.U32 R8, R9, 0x4, R4 ;  /* 0x0000000409087825 */ /* 0x001fca00078e0004 */
[----:B-1----:R0:W5:Y:S01]  /*0140*/  LDG.E R0, desc[UR4][R8.64] ;  /* 0x0000000408007981 */ /* 0x002162000c1e1900 */
[----:B------:R-:W-:Y:S01]  /*0150*/  IMAD.IADD R2, R6, 0x1, R2 ;  /* 0x0000000106027824 */ /* 0x000fe200078e0202 */
[----:B------:R-:W-:Y:S01]  /*0160*/  LOP3.LUT R6, RZ, R6, RZ, 0x33, !PT ;  /* 0x00000006ff067212 */ /* 0x000fe200078e33ff */
[----:B------:R-:W-:Y:S03]  /*0170*/  BSSY.RECONVERGENT B0, `(.L_x_0) ;  /* 0x0000014000007945 */ /* 0x000fe60003800200 */
[----:B------:R-:W-:Y:S02]  /*0180*/  VIADDMNMX R12, R7, 0x1, R2, !PT ;  /* 0x00000001070c7846 */ /* 0x000fe40007800102 */
[C-C-:B------:R-:W-:Y:S02]  /*0190*/  IADD3 R10, PT, PT, -R11.reuse, R3, R6.reuse ;  /* 0x000000030b0a7210 */ /* 0x140fe40007ffe106 */
[----:B------:R-:W-:-:S04]  /*01a0*/  IADD3 R11, PT, PT, -R11, R12, R6 ;  /* 0x0000000c0b0b7210 */ /* 0x000fc80007ffe106 */
[----:B------:R-:W-:-:S04]  /*01b0*/  VIMNMX.U32 R10, PT, PT, R10, R11, PT ;  /* 0x0000000b0a0a7248 */ /* 0x000fc80003fe0000 */
[C---:B------:R-:W-:Y:S02]  /*01c0*/  LOP3.LUT R6, R10.reuse, 0x3, RZ, 0xc0, !PT ;  /* 0x000000030a067812 */ /* 0x040fe400078ec0ff */
[----:B------:R-:W-:Y:S02]  /*01d0*/  ISETP.GE.U32.AND P0, PT, R10, 0x3, PT ;  /* 0x000000030a00780c */ /* 0x000fe40003f06070 */
[----:B------:R-:W-:-:S13]  /*01e0*/  ISETP.NE.AND P1, PT, R6, 0x3, PT ;  /* 0x000000030600780c */ /* 0x000fda0003f25270 */
[----:B0-----:R-:W-:Y:S05]  /*01f0*/  @!P1 BRA `(.L_x_1) ;  /* 0x00000000002c9947 */ /* 0x001fea0003800000 */
[----:B------:R-:W-:-:S05]  /*0200*/  VIADD R6, R10, 0x1 ;  /* 0x000000010a067836 */ /* 0x000fca0000000000 */
[----:B------:R-:W-:-:S05]  /*0210*/  LOP3.LUT R6, R6, 0x3, RZ, 0xc0, !PT ;  /* 0x0000000306067812 */ /* 0x000fca00078ec0ff */
[----:B------:R-:W-:-:S07]  /*0220*/  IMAD.MOV R6, RZ, RZ, -R6 ;  /* 0x000000ffff067224 */ /* 0x000fce00078e0a06 */
.L_x_2:
[----:B0-----:R-:W-:-:S05]  /*0230*/  IMAD.WIDE R8, R7, 0x4, R4 ;  /* 0x0000000407087825 */ /* 0x001fca00078e0204 */
[----:B------:R-:W2:Y:S01]  /*0240*/  LDG.E R11, desc[UR4][R8.64] ;  /* 0x00000004080b7981 */ /* 0x000ea2000c1e1900 */
[----:B------:R-:W-:Y:S01]  /*0250*/  IADD3 R6, PT, PT, R6, 0x1, RZ ;  /* 0x0000000106067810 */ /* 0x000fe20007ffe0ff */
[----:B------:R-:W-:-:S03]  /*0260*/  VIADD R7, R7, 0x1 ;  /* 0x0000000107077836 */ /* 0x000fc60000000000 */
[----:B------:R-:W-:Y:S01]  /*0270*/  ISETP.NE.AND P1, PT, R6, RZ, PT ;  /* 0x000000ff0600720c */ /* 0x000fe20003f25270 */
[----:B--2--5:R-:W-:-:S05]  /*0280*/  IMAD.IADD R11, R0, 0x1, R11 ;  /* 0x00000001000b7824 */ /* 0x024fca00078e020b */
[----:B------:R0:W-:Y:S07]  /*0290*/  STG.E desc[UR4][R8.64], R11 ;  /* 0x0000000b08007986 */ /* 0x0001ee000c101904 */
[----:B------:R-:W-:Y:S05]  /*02a0*/  @P1 BRA `(.L_x_2) ;  /* 0xfffffffc00e01947 */ /* 0x000fea000383ffff */
.L_x_1:
[----:B------:R-:W-:Y:S05]  /*02b0*/  BSYNC.RECONVERGENT B0 ;  /* 0x0000000000007941 */ /* 0x000fea0003800200 */
.L_x_0:
[----:B------:R-:W-:Y:S05]  /*02c0*/  @!P0 EXIT ;  /* 0x000000000000894d */ /* 0x000fea0003800000 */
.L_x_3:
[----:B01----:R-:W-:-:S05]  /*02d0*/  IMAD.WIDE R8, R7, 0x4, R4 ;  /* 0x0000000407087825 */ /* 0x003fca00078e0204 */
[----:B------:R-:W2:Y:S04]  /*02e0*/  LDG.E R11, desc[UR4][R8.64] ;  /* 0x00000004080b7981 */ /* 0x000ea8000c1e1900 */
[----:B------:R-:W3:Y:S04]  /*02f0*/  LDG.E R13, desc[UR4][R8.64+0x4] ;  /* 0x00000404080d7981 */ /* 0x000ee8000c1e1900 */
[----:B------:R-:W4:Y:S04]  /*0300*/  LDG.E R15, desc[UR4][R8.64+0x8] ;  /* 0x00000804080f7981 */ /* 0x000f28000c1e1900 */
[----:B------:R-:W4:Y:S01]  /*0310*/  LDG.E R17, desc[UR4][R8.64+0xc] ;  /* 0x00000c0408117981 */ /* 0x000f22000c1e1900 */
[----:B------:R-:W-:-:S05]  /*0320*/  VIADD R7, R7, 0x4 ;  /* 0x0000000407077836 */ /* 0x000fca0000000000 */
[C---:B------:R-:W-:Y:S02]  /*0330*/  ISETP.GE.AND P0, PT, R7.reuse, R2, PT ;  /* 0x000000020700720c */ /* 0x040fe40003f06270 */
[----:B------:R-:W-:Y:S01]  /*0340*/  ISETP.LT.U32.AND P1, PT, R7, R3, PT ;  /* 0x000000030700720c */ /* 0x000fe20003f21070 */
[C---:B--2--5:R-:W-:Y:S02]  /*0350*/  IMAD.IADD R11, R0.reuse, 0x1, R11 ;  /* 0x00000001000b7824 */ /* 0x064fe400078e020b */
[----:B---3--:R-:W-:-:S03]  /*0360*/  IMAD.IADD R13, R0, 0x1, R13 ;  /* 0x00000001000d7824 */ /* 0x008fc600078e020d */
[----:B------:R1:W-:Y:S01]  /*0370*/  STG.E desc[UR4][R8.64], R11 ;  /* 0x0000000b08007986 */ /* 0x0003e2000c101904 */
[----:B----4-:R-:W-:-:S03]  /*0380*/  IADD3 R15, PT, PT, R0, R15, RZ ;  /* 0x0000000f000f7210 */ /* 0x010fc60007ffe0ff */
[----:B------:R1:W-:Y:S01]  /*0390*/  STG.E desc[UR4][R8.64+0x4], R13 ;  /* 0x0000040d08007986 */ /* 0x0003e2000c101904 */
[----:B------:R-:W-:-:S03]  /*03a0*/  IMAD.IADD R17, R0, 0x1, R17 ;  /* 0x0000000100117824 */ /* 0x000fc600078e0211 */
[----:B------:R1:W-:Y:S04]  /*03b0*/  STG.E desc[UR4][R8.64+0x8], R15 ;  /* 0x0000080f08007986 */ /* 0x0003e8000c101904 */
[----:B------:R1:W-:Y:S01]  /*03c0*/  STG.E desc[UR4][R8.64+0xc], R17 ;  /* 0x00000c1108007986 */ /* 0x0003e2000c101904 */
[----:B------:R-:W-:Y:S05]  /*03d0*/  @!P0 BRA P1, `(.L_x_3) ;  /* 0xfffffffc00bc8947 */ /* 0x000fea000083ffff */
[----:B------:R-:W-:Y:S05]  /*03e0*/  EXIT ;  /* 0x000000000000794d */ /* 0x000fea0003800000 */
.L_x_4:
[----:B------:R-:W-:-:S00]  /*03f0*/  BRA `(.L_x_4) ;  /* 0xfffffffc00fc7947 */ /* 0x000fc0000383ffff */
[----:B------:R-:W-:-:S00]  /*0400*/  NOP ;  /* 0x0000000000007918 */ /* 0x000fc00000000000 */
[----:B------:R-:W-:-:S00]  /*0410*/  NOP ;  /* 0x0000000000007918 */ /* 0x000fc00000000000 */
[----:B------:R-:W-:-:S00]  /*0420*/  NOP ;  /* 0x0000000000007918 */ /* 0x000fc00000000000 */
[----:B------:R-:W-:-:S00]  /*0430*/  NOP ;  /* 0x0000000000007918 */ /* 0x000fc00000000000 */
[----:B------:R-:W-:-:S00]  /*0440*/  NOP ;  /* 0x0000000000007918 */ /* 0x000fc00000000000 */
[----:B------:R-:W-:-:S00]  /*0450*/  NOP ;  /* 0x0000000000007918 */ /* 0x000fc00000000000 */
[----:B------:R-:W-:-:S00]  /*0460*/  NOP ;  /* 0x0000000000007918 */ /* 0x000fc00000000000 */
[----:B------:R-:W-:-:S00]  /*0470*/  NOP ;  /* 0x0000000000007918 */ /* 0x000fc00000000000 */
.L_x_64:


//--------------------- .text._Z22serialsum_accrossblockPjiji --------------------------
	.section	.text._Z22serialsum_accrossblockPjiji,"ax",@progbits
	.align	128
        .global         _Z22serialsum_accrossblockPjiji
        .type           _Z22serialsum_accrossblockPjiji,@function
        .size           _Z22serialsum_accrossblockPjiji,(.L_x_65 - _Z22serialsum_accrossblockPjiji)
        .other          _Z22serialsum_accrossblockPjiji,@"STO_CUDA_ENTRY STV_DEFAULT"
_Z22serialsum_accrossblockPjiji:
.text._Z22serialsum_accrossblockPjiji:
[----:B------:R-:W-:Y:S08]  /*0000*/  LDC R1, c[0x0][0x37c] ;  /* 0x0000df00ff017b82 */ /* 0x000ff00000000800 */
[----:B------:R-:W0:Y:S01]  /*0010*/  LDC.64 R12, c[0x0][0x388] ;  /* 0x0000e200ff0c7b82 */ /* 0x000e220000000a00 */
[----:B------:R-:W0:Y:S02]  /*0020*/  LDCU UR4, c[0x0][0x390] ;  /* 0x00007200ff0477ac */ /* 0x000e240008000800 */
[----:B0-----:R-:W-:-:S05]  /*0030*/  IMAD R0, R12, UR4, RZ ;  /* 0x000000040c007c24 */ /* 0x001fca000f8e02ff */
[----:B------:R-:W-:-:S04]  /*0040*/  SHF.L.U32 R2, R0, 0x1, RZ ;  /* 0x0000000100027819 */ /* 0x000fc800000006ff */
[----:B------:R-:W-:-:S13]  /*0050*/  ISETP.GE.U32.AND P0, PT, R2, R13, PT ;  /* 0x0000000d0200720c */ /* 0x000fda0003f06070 */
[----:B------:R-:W-:Y:S05]  /*0060*/  @P0 EXIT ;  /* 0x000000000000094d */ /* 0x000fea0003800000 */
[----:B------:R-:W0:Y:S01]  /*0070*/  LDC.64 R6, c[0x0][0x380] ;  /* 0x0000e000ff067b82 */ /* 0x000e220000000a00 */
[----:B------:R-:W-:Y:S01]  /*0080*/  MOV R9, R2 ;  /* 0x0000000200097202 */ /* 0x000fe20000000f00 */
[----:B------:R-:W1:Y:S01]  /*0090*/  LDCU.64 UR4, c[0x0][0x358] ;  /* 0x00006b00ff0477ac */ /* 0x000e620008000a00 */
[----:B------:R-:W-:-:S05]  /*00a0*/  NOP ;  /* 0x0000000000007918 */ /* 0x000fca0000000000 */
.L_x_5:
[C---:B------:R-:W-:Y:S02]  /*00b0*/  IMAD.IADD R3, R9.reuse, 0x1, -R0 ;  /* 0x0000000109037824 */ /* 0x040fe400078e0a00 */
[----:B0-2---:R-:W-:-:S04]  /*00c0*/  IMAD.WIDE.U32 R4, R9, 0x4, R6 ;  /* 0x0000000409047825 */ /* 0x005fc800078e0006 */
[----:B------:R-:W-:Y:S01]  /*00d0*/  IMAD.WIDE.U32 R2, R3, 0x4, R6 ;  /* 0x0000000403027825 */ /* 0x000fe200078e0006 */
[----:B-1----:R-:W2:Y:S05]  /*00e0*/  LDG.E R11, desc[UR4][R4.64] ;  /* 0x00000004040b7981 */ /* 0x002eaa000c1e1900 */
[----:B------:R-:W2:Y:S01]  /*00f0*/  LDG.E R2, desc[UR4][R2.64] ;  /* 0x0000000402027981 */ /* 0x000ea2000c1e1900 */
[----:B------:R-:W-:-:S05]  /*0100*/  IMAD.IADD R9, R0, 0x1, R9 ;  /* 0x0000000100097824 */ /* 0x000fca00078e0209 */
[----:B------:R-:W-:Y:S02]  /*0110*/  ISETP.GE.U32.AND P0, PT, R9, R13, PT ;  /* 0x0000000d0900720c */ /* 0x000fe40003f06070 */
[----:B--2---:R-:W-:-:S05]  /*0120*/  IADD3 R11, PT, PT, R2, R11, RZ ;  /* 0x0000000b020b7210 */ /* 0x004fca0007ffe0ff */
[----:B------:R2:W-:Y:S06]  /*0130*/  STG.E desc[UR4][R4.64], R11 ;  /* 0x0000000b04007986 */ /* 0x0005ec000c101904 */
[----:B------:R-:W-:Y:S05]  /*0140*/  @!P0 BRA `(.L_x_5) ;  /* 0xfffffffc00d88947 */ /* 0x000fea000383ffff */
[----:B------:R-:W-:Y:S05]  /*0150*/  EXIT ;  /* 0x000000000000794d */ /* 0x000fea0003800000 */
.L_x_6:
        /* <DEDUP_REMOVED lines=10> */
.L_x_65:


//--------------------- .text._Z11mergethreadPjij --------------------------
	.section	.text._Z11mergethreadPjij,"ax",@progbits
	.align	128
        .global         _Z11mergethreadPjij
        .type           _Z11mergethreadPjij,@function
        .size           _Z11mergethreadPjij,(.L_x_66 - _Z11mergethreadPjij)
        .other          _Z11mergethreadPjij,@"STO_CUDA_ENTRY STV_DEFAULT"
_Z11mergethreadPjij:
.text._Z11mergethreadPjij:
[----:B------:R-:W-:Y:S01]  /*0000*/  LDC R1, c[0x0][0x37c] ;  /* 0x0000df00ff017b82 */ /* 0x000fe20000000800 */
[----:B------:R-:W0:Y:S02]  /*0010*/  S2R R3, SR_TID.X ;  /* 0x0000000000037919 */ /* 0x000e240000002100 */
[----:B0-----:R-:W-:-:S13]  /*0020*/  ISETP.NE.AND P0, PT, R3, RZ, PT ;  /* 0x000000ff0300720c */ /* 0x001fda0003f05270 */
[----:B------:R-:W-:Y:S05]  /*0030*/  @!P0 EXIT ;  /* 0x000000000000894d */ /* 0x000fea0003800000 */
[----:B------:R-:W0:Y:S01]  /*0040*/  S2R R0, SR_CTAID.X ;  /* 0x0000000000007919 */ /* 0x000e220000002500 */
[----:B------:R-:W1:Y:S01]  /*0050*/  LDC.64 R4, c[0x0][0x388] ;  /* 0x0000e200ff047b82 */ /* 0x000e620000000a00 */
[----:B------:R-:W0:Y:S02]  /*0060*/  LDCU UR4, c[0x0][0x360] ;  /* 0x00006c00ff0477ac */ /* 0x000e240008000800 */
[----:B0-----:R-:W-:-:S04]  /*0070*/  IMAD R3, R0, UR4, R3 ;  /* 0x0000000400037c24 */ /* 0x001fc8000f8e0203 */
[----:B-1----:R-:W-:-:S04]  /*0080*/  IMAD R9, R3, R4, RZ ;  /* 0x0000000403097224 */ /* 0x002fc800078e02ff */
[C---:B------:R-:W-:Y:S01]  /*0090*/  VIADD R3, R9.reuse, 0x1 ;  /* 0x0000000109037836 */ /* 0x040fe20000000000 */
[----:B------:R-:W-:-:S04]  /*00a0*/  VIADDMNMX.U32 R0, R9, R4, R5, PT ;  /* 0x0000000409007246 */ /* 0x000fc80003800005 */
[----:B------:R-:W-:-:S13]  /*00b0*/  ISETP.GT.U32.AND P0, PT, R0, R3, PT ;  /* 0x000000030000720c */ /* 0x000fda0003f04070 */
[----:B------:R-:W-:Y:S05]  /*00c0*/  @!P0 EXIT ;  /* 0x000000000000894d */ /* 0x000fea0003800000 */
[----:B------:R-:W0:Y:S01]  /*00d0*/  LDC.64 R4, c[0x0][0x380] ;  /* 0x0000e000ff047b82 */ /* 0x000e220000000a00 */
[----:B------:R-:W1:Y:S01]  /*00e0*/  LDCU.64 UR4, c[0x0][0x358] ;  /* 0x00006b00ff0477ac */ /* 0x000e620008000a00 */
[----:B0-----:R-:W-:-:S05]  /*00f0*/  IMAD.WIDE.U32 R6, R9, 0x4, R4 ;  /* 0x0000000409067825 */ /* 0x001fca00078e0004 */
[----:B-1----:R0:W5:Y:S01]  /*0100*/  LDG.E R2, desc[UR4][R6.64] ;  /* 0x0000000406027981 */ /* 0x002162000c1e1900 */
[----:B------:R-:W-:Y:S01]  /*0110*/  VIADDMNMX.U32 R8, R9, 0x2, R0, !PT ;  /* 0x0000000209087846 */ /* 0x000fe20007800000 */
[----:B------:R-:W-:Y:S01]  /*0120*/  BSSY.RECONVERGENT B0, `(.L_x_7) ;  /* 0x0000018000007945 */ /* 0x000fe20003800200 */
[----:B------:R-:W-:-:S05]  /*0130*/  LOP3.LUT R11, RZ, R9, RZ, 0x33, !PT ;  /* 0x00000009ff0b7212 */ /* 0x000fca00078e33ff */
[----:B------:R-:W-:-:S05]  /*0140*/  IMAD.IADD R11, R8, 0x1, R11 ;  /* 0x00000001080b7824 */ /* 0x000fca00078e020b */
[----:B------:R-:W-:-:S13]  /*0150*/  LOP3.LUT P0, R11, R11, 0x3, RZ, 0xc0, !PT ;  /* 0x000000030b0b7812 */ /* 0x000fda000780c0ff */
[----:B0-----:R-:W-:Y:S05]  /*0160*/  @!P0 BRA `(.L_x_8) ;  /* 0x00000000004c8947 */ /* 0x001fea0003800000 */
[----:B------:R-:W-:Y:S01]  /*0170*/  IMAD.WIDE.U32 R6, R3, 0x4, R4 ;  /* 0x0000000403067825 */ /* 0x000fe200078e0004 */
[----:B------:R-:W-:Y:S01]  /*0180*/  BSSY.RECONVERGENT B1, `(.L_x_9) ;  /* 0x0000010000017945 */ /* 0x000fe20003800200 */
[----:B------:R-:W-:Y:S02]  /*0190*/  IADD3 R11, PT, PT, -R11, RZ, RZ ;  /* 0x000000ff0b0b7210 */ /* 0x000fe40007ffe1ff */
[----:B------:R-:W-:Y:S01]  /*01a0*/  IMAD.MOV.U32 R10, RZ, RZ, R6 ;  /* 0x000000ffff0a7224 */ /* 0x000fe200078e0006 */
[----:B------:R-:W-:Y:S01]  /*01b0*/  MOV R3, R9 ;  /* 0x0000000900037202 */ /* 0x000fe20000000f00 */
[----:B------:R-:W-:-:S07]  /*01c0*/  IMAD.MOV.U32 R15, RZ, RZ, R7 ;  /* 0x000000ffff0f7224 */ /* 0x000fce00078e0007 */
.L_x_10:
[----:B0-----:R-:W-:Y:S02]  /*01d0*/  IMAD.MOV.U32 R6, RZ, RZ, R10 ;  /* 0x000000ffff067224 */ /* 0x001fe400078e000a */
[----:B------:R-:W-:-:S05]  /*01e0*/  IMAD.MOV.U32 R7, RZ, RZ, R15 ;  /* 0x000000ffff077224 */ /* 0x000fca00078e000f */
[----:B------:R-:W2:Y:S01]  /*01f0*/  LDG.E R13, desc[UR4][R6.64] ;  /* 0x00000004060d7981 */ /* 0x000ea2000c1e1900 */
[----:B------:R-:W-:Y:S01]  /*0200*/  VIADD R11, R11, 0x1 ;  /* 0x000000010b0b7836 */ /* 0x000fe20000000000 */
[----:B------:R-:W-:Y:S02]  /*0210*/  IADD3 R10, P1, PT, R6, 0x4, RZ ;  /* 0x00000004060a7810 */ /* 0x000fe40007f3e0ff */
[----:B------:R-:W-:Y:S02]  /*0220*/  IADD3 R3, PT, PT, R3, 0x1, RZ ;  /* 0x0000000103037810 */ /* 0x000fe40007ffe0ff */
[----:B------:R-:W-:Y:S01]  /*0230*/  ISETP.NE.AND P0, PT, R11, RZ, PT ;  /* 0x000000ff0b00720c */ /* 0x000fe20003f05270 */
[----:B------:R-:W-:Y:S01]  /*0240*/  IMAD.X R15, RZ, RZ, R7, P1 ;  /* 0x000000ffff0f7224 */ /* 0x000fe200008e0607 */
[----:B--2--5:R-:W-:-:S05]  /*0250*/  IADD3 R13, PT, PT, R2, R13, RZ ;  /* 0x0000000d020d7210 */ /* 0x024fca0007ffe0ff */
[----:B------:R0:W-:Y:S06]  /*0260*/  STG.E desc[UR4][R6.64], R13 ;  /* 0x0000000d06007986 */ /* 0x0001ec000c101904 */
[----:B------:R-:W-:Y:S05]  /*0270*/  @P0 BRA `(.L_x_10) ;  /* 0xfffffffc00d40947 */ /* 0x000fea000383ffff */
[----:B------:R-:W-:Y:S05]  /*0280*/  BSYNC.RECONVERGENT B1 ;  /* 0x0000000000017941 */ /* 0x000fea0003800200 */
.L_x_9:
[----:B------:R-:W-:-:S07]  /*0290*/  VIADD R3, R3, 0x1 ;  /* 0x0000000103037836 */ /* 0x000fce0000000000 */
.L_x_8:
[----:B------:R-:W-:Y:S05]  /*02a0*/  BSYNC.RECONVERGENT B0 ;  /* 0x0000000000007941 */ /* 0x000fea0003800200 */
.L_x_7:
[----:B------:R-:W-:-:S04]  /*02b0*/  IADD3 R8, PT, PT, -R9, -0x2, R8 ;  /* 0xfffffffe09087810 */ /* 0x000fc80007ffe108 */
[----:B------:R-:W-:-:S13]  /*02c0*/  ISETP.GE.U32.AND P0, PT, R8, 0x3, PT ;  /* 0x000000030800780c */ /* 0x000fda0003f06070 */
[----:B------:R-:W-:Y:S05]  /*02d0*/  @!P0 EXIT ;  /* 0x000000000000894d */ /* 0x000fea0003800000 */
[C---:B------:R-:W-:Y:S01]  /*02e0*/  IMAD.WIDE.U32 R4, R3.reuse, 0x4, R4 ;  /* 0x0000000403047825 */ /* 0x040fe200078e0004 */
[----:B------:R-:W-:Y:S02]  /*02f0*/  ISETP.GE.U32.AND P2, PT, R3, R0, PT ;  /* 0x000000000300720c */ /* 0x000fe40003f46070 */
[----:B------:R-:W-:-:S05]  /*0300*/  IADD3 R4, P0, PT, R4, 0x8, RZ ;  /* 0x0000000804047810 */ /* 0x000fca0007f1e0ff */
[----:B------:R-:W-:-:S06]  /*0310*/  IMAD.X R5, RZ, RZ, R5, P0 ;  /* 0x000000ffff057224 */ /* 0x000fcc00000e0605 */
[----:B0-----:R-:W2:Y:S04]  /*0320*/  @P2 LDG.E R7, desc[UR4][R4.64+-0x8] ;  /* 0xfffff80404072981 */ /* 0x001ea8000c1e1900 */
[----:B------:R-:W3:Y:S04]  /*0330*/  @P2 LDG.E R9, desc[UR4][R4.64+-0x4] ;  /* 0xfffffc0404092981 */ /* 0x000ee8000c1e1900 */
[----:B------:R-:W4:Y:S04]  /*0340*/  @P2 LDG.E R11, desc[UR4][R4.64] ;  /* 0x00000004040b2981 */ /* 0x000f28000c1e1900 */
[----:B------:R-:W4:Y:S01]  /*0350*/  @P2 LDG.E R13, desc[UR4][R4.64+0x4] ;  /* 0x00000404040d2981 */ /* 0x000f22000c1e1900 */
[----:B------:R-:W-:Y:S01]  /*0360*/  @P2 IADD3 R3, PT, PT, R3, 0x4, RZ ;  /* 0x0000000403032810 */ /* 0x000fe20007ffe0ff */
[----:B------:R-:W-:Y:S03]  /*0370*/  BSSY.RECONVERGENT B0, `(.L_x_11) ;  /* 0x000004b000007945 */ /* 0x000fe60003800200 */
[C---:B------:R-:W-:Y:S01]  /*0380*/  ISETP.GT.U32.AND P1, PT, R0.reuse, R3, PT ;  /* 0x000000030000720c */ /* 0x040fe20003f24070 */
[----:B------:R-:W-:-:S05]  /*0390*/  IMAD.IADD R6, R0, 0x1, -R3 ;  /* 0x0000000100067824 */ /* 0x000fca00078e0a03 */
[----:B------:R-:W-:Y:S02]  /*03a0*/  ISETP.LE.U32.OR P1, PT, R6, 0xc, !P1 ;  /* 0x0000000c0600780c */ /* 0x000fe40004f23470 */
[----:B------:R-:W-:-:S04]  /*03b0*/  @P2 IADD3 R6, P0, PT, R4, 0x10, RZ ;  /* 0x0000001004062810 */ /* 0x000fc80007f1e0ff */
[----:B------:R-:W-:Y:S02]  /*03c0*/  @P2 IADD3.X R15, PT, PT, RZ, R5, RZ, P0, !PT ;  /* 0x00000005ff0f2210 */ /* 0x000fe400007fe4ff */
[----:B------:R-:W-:Y:S01]  /*03d0*/  PLOP3.LUT P0, PT, P2, PT, PT, 0x8, 0x80 ;  /* 0x000000000080781c */ /* 0x000fe2000170e170 */
[C---:B--2--5:R-:W-:Y:S01]  /*03e0*/  @P2 IMAD.IADD R7, R2.reuse, 0x1, R7 ;  /* 0x0000000102072824 */ /* 0x064fe200078e0207 */
[----:B---3--:R-:W-:-:S04]  /*03f0*/  @P2 IADD3 R9, PT, PT, R2, R9, RZ ;  /* 0x0000000902092210 */ /* 0x008fc80007ffe0ff */
[----:B------:R-:W-:Y:S01]  /*0400*/  @P2 STG.E desc[UR4][R4.64+-0x8], R7 ;  /* 0xfffff80704002986 */ /* 0x000fe2000c101904 */
[----:B----4-:R-:W-:-:S03]  /*0410*/  @P2 IMAD.IADD R11, R2, 0x1, R11 ;  /* 0x00000001020b2824 */ /* 0x010fc600078e020b */
[----:B------:R-:W-:Y:S01]  /*0420*/  @P2 STG.E desc[UR4][R4.64+-0x4], R9 ;  /* 0xfffffc0904002986 */ /* 0x000fe2000c101904 */
[----:B------:R-:W-:-:S03]  /*0430*/  @P2 IMAD.IADD R13, R2, 0x1, R13 ;  /* 0x00000001020d2824 */ /* 0x000fc600078e020d */
[----:B------:R-:W-:Y:S04]  /*0440*/  @P2 STG.E desc[UR4][R4.64], R11 ;  /* 0x0000000b04002986 */ /* 0x000fe8000c101904 */
[----:B------:R0:W-:Y:S02]  /*0450*/  @P2 STG.E desc[UR4][R4.64+0x4], R13 ;  /* 0x0000040d04002986 */ /* 0x0001e4000c101904 */
[----:B0-----:R-:W-:Y:S02]  /*0460*/  @P2 IMAD.MOV.U32 R4, RZ, RZ, R6 ;  /* 0x000000ffff042224 */ /* 0x001fe400078e0006 */
[----:B------:R-:W-:Y:S01]  /*0470*/  @P2 IMAD.MOV.U32 R5, RZ, RZ, R15 ;  /* 0x000000ffff052224 */ /* 0x000fe200078e000f */
[----:B------:R-:W-:Y:S06]  /*0480*/  @P1 BRA `(.L_x_12) ;  /* 0x0000000000e41947 */ /* 0x000fec0003800000 */
[----:B------:R-:W-:Y:S02]  /*0490*/  PLOP3.LUT P0, PT, PT, PT, PT, 0x8, 0x80 ;  /* 0x000000000080781c */ /* 0x000fe40003f0e170 */
[----:B------:R-:W-:-:S11]  /*04a0*/  IADD3 R6, PT, PT, R0, -0xc, RZ ;  /* 0xfffffff400067810 */ /* 0x000fd60007ffe0ff */
.L_x_13:
[----:B------:R-:W2:Y:S04]  /*04b0*/  LDG.E R8, desc[UR4][R4.64+0x8] ;  /* 0x0000080404087981 */ /* 0x000ea8000c1e1900 */
[----:B------:R-:W3:Y:S04]  /*04c0*/  LDG.E R23, desc[UR4][R4.64+-0x8] ;  /* 0xfffff80404177981 */ /* 0x000ee8000c1e1900 */
[----:B------:R-:W4:Y:S04]  /*04d0*/  LDG.E R17, desc[UR4][R4.64+0x20] ;  /* 0x0000200404117981 */ /* 0x000f28000c1e1900 */
[----:B------:R-:W5:Y:S04]  /*04e0*/  LDG.E R25, desc[UR4][R4.64+-0x4] ;  /* 0xfffffc0404197981 */ /* 0x000f68000c1e1900 */
        /* <DEDUP_REMOVED lines=11> */
[----:B------:R-:W5:Y:S01]  /*05a0*/  LDG.E R9, desc[UR4][R4.64+0x34] ;  /* 0x0000340404097981 */ /* 0x000f62000c1e1900 */
[----:B------:R-:W-:-:S05]  /*05b0*/  VIADD R3, R3, 0x10 ;  /* 0x0000001003037836 */ /* 0x000fca0000000000 */
[----:B------:R-:W-:Y:S01]  /*05c0*/  ISETP.GE.U32.AND P1, PT, R3, R6, PT ;  /* 0x000000060300720c */ /* 0x000fe20003f26070 */
[C---:B--2---:R-:W-:Y:S02]  /*05d0*/  IMAD.IADD R8, R2.reuse, 0x1, R8 ;  /* 0x0000000102087824 */ /* 0x044fe400078e0208 */
[----:B---3--:R-:W-:-:S03]  /*05e0*/  IMAD.IADD R23, R2, 0x1, R23 ;  /* 0x0000000102177824 */ /* 0x008fc600078e0217 */
[----:B------:R0:W-:Y:S01]  /*05f0*/  STG.E desc[UR4][R4.64+0x8], R8 ;  /* 0x0000080804007986 */ /* 0x0001e2000c101904 */
[----:B----4-:R-:W-:-:S03]  /*0600*/  IMAD.IADD R17, R2, 0x1, R17 ;  /* 0x0000000102117824 */ /* 0x010fc600078e0211 */
[----:B------:R-:W-:Y:S01]  /*0610*/  STG.E desc[UR4][R4.64+-0x8], R23 ;  /* 0xfffff81704007986 */ /* 0x000fe2000c101904 */
[----:B-----5:R-:W-:-:S03]  /*0620*/  IMAD.IADD R25, R2, 0x1, R25 ;  /* 0x0000000102197824 */ /* 0x020fc600078e0219 */
[----:B------:R1:W-:Y:S01]  /*0630*/  STG.E desc[UR4][R4.64+0x20], R17 ;  /* 0x0000201104007986 */ /* 0x0003e2000c101904 */
[----:B0-----:R-:W-:Y:S02]  /*0640*/  IADD3 R8, P2, PT, R4, 0x40, RZ ;  /* 0x0000004004087810 */ /* 0x001fe40007f5e0ff */
[C---:B------:R-:W-:Y:S01]  /*0650*/  IADD3 R27, PT, PT, R2.reuse, R27, RZ ;  /* 0x0000001b021b7210 */ /* 0x040fe20007ffe0ff */
[C---:B------:R-:W-:Y:S01]  /*0660*/  IMAD.IADD R29, R2.reuse, 0x1, R29 ;  /* 0x00000001021d7824 */ /* 0x040fe200078e021d */
[C---:B------:R-:W-:Y:S02]  /*0670*/  IADD3 R10, PT, PT, R2.reuse, R10, RZ ;  /* 0x0000000a020a7210 */ /* 0x040fe40007ffe0ff */
[----:B-1----:R-:W-:Y:S01]  /*0680*/  IADD3.X R17, PT, PT, RZ, R5, RZ, P2, !PT ;  /* 0x00000005ff117210 */ /* 0x002fe200017fe4ff */
[C---:B------:R-:W-:Y:S02]  /*0690*/  IMAD.IADD R23, R2.reuse, 0x1, R12 ;  /* 0x0000000102177824 */ /* 0x040fe400078e020c */
[C---:B------:R-:W-:Y:S01]  /*06a0*/  IMAD.IADD R14, R2.reuse, 0x1, R14 ;  /* 0x00000001020e7824 */ /* 0x040fe200078e020e */
[C---:B------:R-:W-:Y:S01]  /*06b0*/  IADD3 R21, PT, PT, R2.reuse, R21, RZ ;  /* 0x0000001502157210 */ /* 0x040fe20007ffe0ff */
[C---:B------:R-:W-:Y:S01]  /*06c0*/  IMAD.IADD R19, R2.reuse, 0x1, R19 ;  /* 0x0000000102137824 */ /* 0x040fe200078e0213 */
[C---:B------:R-:W-:Y:S01]  /*06d0*/  IADD3 R15, PT, PT, R2.reuse, R15, RZ ;  /* 0x0000000f020f7210 */ /* 0x040fe20007ffe0ff */
[----:B------:R-:W-:-:S02]  /*06e0*/  IMAD.IADD R7, R2, 0x1, R7 ;  /* 0x0000000102077824 */ /* 0x000fc400078e0207 */
[C---:B------:R-:W-:Y:S01]  /*06f0*/  IMAD.IADD R13, R2.reuse, 0x1, R13 ;  /* 0x00000001020d7824 */ /* 0x040fe200078e020d */
[C---:B------:R-:W-:Y:S01]  /*0700*/  IADD3 R11, PT, PT, R2.reuse, R11, RZ ;  /* 0x0000000b020b7210 */ /* 0x040fe20007ffe0ff */
[----:B------:R-:W-:Y:S01]  /*0710*/  IMAD.IADD R9, R2, 0x1, R9 ;  /* 0x0000000102097824 */ /* 0x000fe200078e0209 */
[----:B------:R-:W-:Y:S04]  /*0720*/  STG.E desc[UR4][R4.64+-0x4], R25 ;  /* 0xfffffc1904007986 */ /* 0x000fe8000c101904 */
        /* <DEDUP_REMOVED lines=11> */
[----:B------:R0:W-:Y:S02]  /*07e0*/  STG.E desc[UR4][R4.64+0x34], R9 ;  /* 0x0000340904007986 */ /* 0x0001e4000c101904 */
[----:B0-----:R-:W-:-:S02]  /*07f0*/  IMAD.MOV.U32 R4, RZ, RZ, R8 ;  /* 0x000000ffff047224 */ /* 0x001fc400078e0008 */
[----:B------:R-:W-:Y:S01]  /*0800*/  IMAD.MOV.U32 R5, RZ, RZ, R17 ;  /* 0x000000ffff057224 */ /* 0x000fe200078e0011 */
[----:B------:R-:W-:Y:S06]  /*0810*/  @!P1 BRA `(.L_x_13) ;  /* 0xfffffffc00249947 */ /* 0x000fec000383ffff */
.L_x_12:
[----:B------:R-:W-:Y:S05]  /*0820*/  BSYNC.RECONVERGENT B0 ;  /* 0x0000000000007941 */ /* 0x000fea0003800200 */
.L_x_11:
[CC--:B------:R-:W-:Y:S01]  /*0830*/  ISETP.GT.U32.AND P1, PT, R0.reuse, R3.reuse, PT ;  /* 0x000000030000720c */ /* 0x0c0fe20003f24070 */
[----:B------:R-:W-:Y:S01]  /*0840*/  BSSY.RECONVERGENT B0, `(.L_x_14) ;  /* 0x0000022000007945 */ /* 0x000fe20003800200 */
[----:B------:R-:W-:-:S04]  /*0850*/  IADD3 R6, PT, PT, R0, -R3, RZ ;  /* 0x8000000300067210 */ /* 0x000fc80007ffe0ff */
[----:B------:R-:W-:-:S13]  /*0860*/  ISETP.LE.U32.OR P1, PT, R6, 0x4, !P1 ;  /* 0x000000040600780c */ /* 0x000fda0004f23470 */
[----:B------:R-:W-:Y:S05]  /*0870*/  @P1 BRA `(.L_x_15) ;  /* 0x0000000000781947 */ /* 0x000fea0003800000 */
[----:B------:R-:W2:Y:S04]  /*0880*/  LDG.E R7, desc[UR4][R4.64+-0x8] ;  /* 0xfffff80404077981 */ /* 0x000ea8000c1e1900 */
[----:B------:R-:W3:Y:S04]  /*0890*/  LDG.E R9, desc[UR4][R4.64+-0x4] ;  /* 0xfffffc0404097981 */ /* 0x000ee8000c1e1900 */
[----:B------:R-:W4:Y:S04]  /*08a0*/  LDG.E R11, desc[UR4][R4.64] ;  /* 0x00000004040b7981 */ /* 0x000f28000c1e1900 */
[----:B------:R-:W5:Y:S04]  /*08b0*/  LDG.E R13, desc[UR4][R4.64+0x4] ;  /* 0x00000404040d7981 */ /* 0x000f68000c1e1900 */
[----:B------:R-:W5:Y:S04]  /*08c0*/  LDG.E R15, desc[UR4][R4.64+0x8] ;  /* 0x00000804040f7981 */ /* 0x000f68000c1e1900 */
[----:B------:R-:W5:Y:S04]  /*08d0*/  LDG.E R17, desc[UR4][R4.64+0xc] ;  /* 0x00000c0404117981 */ /* 0x000f68000c1e1900 */
[----:B------:R-:W5:Y:S04]  /*08e0*/  LDG.E R19, desc[UR4][R4.64+0x10] ;  /* 0x0000100404137981 */ /* 0x000f68000c1e1900 */
[----:B------:R-:W5:Y:S01]  /*08f0*/  LDG.E R21, desc[UR4][R4.64+0x14] ;  /* 0x0000140404157981 */ /* 0x000f62000c1e1900 */
[----:B------:R-:W-:-:S02]  /*0900*/  IADD3 R6, P1, PT, R4, 0x20, RZ ;  /* 0x0000002004067810 */ /* 0x000fc40007f3e0ff */
[----:B------:R-:W-:Y:S02]  /*0910*/  PLOP3.LUT P0, PT, PT, PT, PT, 0x8, 0x80 ;  /* 0x000000000080781c */ /* 0x000fe40003f0e170 */
[----:B------:R-:W-:Y:S01]  /*0920*/  IADD3 R3, PT, PT, R3, 0x8, RZ ;  /* 0x0000000803037810 */ /* 0x000fe20007ffe0ff */
[C---:B--2---:R-:W-:Y:S02]  /*0930*/  IMAD.IADD R7, R2.reuse, 0x1, R7 ;  /* 0x0000000102077824 */ /* 0x044fe400078e0207 */
[----:B---3--:R-:W-:-:S03]  /*0940*/  IMAD.IADD R9, R2, 0x1, R9 ;  /* 0x0000000102097824 */ /* 0x008fc600078e0209 */
[----:B------:R0:W-:Y:S01]  /*0950*/  STG.E desc[UR4][R4.64+-0x8], R7 ;  /* 0xfffff80704007986 */ /* 0x0001e2000c101904 */
[----:B----4-:R-:W-:-:S03]  /*0960*/  IADD3 R11, PT, PT, R2, R11, RZ ;  /* 0x0000000b020b7210 */ /* 0x010fc60007ffe0ff */
[----:B------:R-:W-:Y:S01]  /*0970*/  STG.E desc[UR4][R4.64+-0x4], R9 ;  /* 0xfffffc0904007986 */ /* 0x000fe2000c101904 */
[----:B-----5:R-:W-:-:S03]  /*0980*/  IMAD.IADD R13, R2, 0x1, R13 ;  /* 0x00000001020d7824 */ /* 0x020fc600078e020d */
[----:B------:R-:W-:Y:S01]  /*0990*/  STG.E desc[UR4][R4.64], R11 ;  /* 0x0000000b04007986 */ /* 0x000fe2000c101904 */
[----:B------:R-:W-:-:S03]  /*09a0*/  IMAD.IADD R15, R2, 0x1, R15 ;  /* 0x00000001020f7824 */ /* 0x000fc600078e020f */
[----:B------:R-:W-:Y:S01]  /*09b0*/  STG.E desc[UR4][R4.64+0x4], R13 ;  /* 0x0000040d04007986 */ /* 0x000fe2000c101904 */
[----:B0-----:R-:W-:Y:S01]  /*09c0*/  IMAD.X R7, RZ, RZ, R5, P1 ;  /* 0x000000ffff077224 */ /* 0x001fe200008e0605 */
[C---:B------:R-:W-:Y:S02]  /*09d0*/  IADD3 R17, PT, PT, R2.reuse, R17, RZ ;  /* 0x0000001102117210 */ /* 0x040fe40007ffe0ff */
[----:B------:R-:W-:Y:S01]  /*09e0*/  STG.E desc[UR4][R4.64+0x8], R15 ;  /* 0x0000080f04007986 */ /* 0x000fe2000c101904 */
[----:B------:R-:W-:-:S03]  /*09f0*/  IMAD.IADD R19, R2, 0x1, R19 ;  /* 0x0000000102137824 */ /* 0x000fc600078e0213 */
[----:B------:R-:W-:Y:S01]  /*0a00*/  STG.E desc[UR4][R4.64+0xc], R17 ;  /* 0x00000c1104007986 */ /* 0x000fe2000c101904 */
[----:B------:R-:W-:-:S03]  /*0a10*/  IADD3 R21, PT, PT, R2, R21, RZ ;  /* 0x0000001502157210 */ /* 0x000fc60007ffe0ff */
[----:B------:R-:W-:Y:S04]  /*0a20*/  STG.E desc[UR4][R4.64+0x10], R19 ;  /* 0x0000101304007986 */ /* 0x000fe8000c101904 */
[----:B------:R0:W-:Y:S02]  /*0a30*/  STG.E desc[UR4][R4.64+0x14], R21 ;  /* 0x0000141504007986 */ /* 0x0001e4000c101904 */
[----:B0-----:R-:W-:Y:S01]  /*0a40*/  IMAD.MOV.U32 R4, RZ, RZ, R6 ;  /* 0x000000ffff047224 */ /* 0x001fe200078e0006 */
[----:B------:R-:W-:-:S07]  /*0a50*/  MOV R5, R7 ;  /* 0x0000000700057202 */ /* 0x000fce0000000f00 */
.L_x_15:
[----:B------:R-:W-:Y:S05]  /*0a60*/  BSYNC.RECONVERGENT B0 ;  /* 0x0000000000007941 */ /* 0x000fea0003800200 */
.L_x_14:
[----:B------:R-:W-:-:S13]  /*0a70*/  ISETP.LT.U32.OR P0, PT, R3, R0, P0 ;  /* 0x000000000300720c */ /* 0x000fda0000701470 */
[----:B------:R-:W-:Y:S05]  /*0a80*/  @!P0 EXIT ;  /* 0x000000000000894d */ /* 0x000fea0003800000 */
[----:B------:R-:W2:Y:S04]  /*0a90*/  LDG.E R3, desc[UR4][R4.64+-0x8] ;  /* 0xfffff80404037981 */ /* 0x000ea8000c1e1900 */
[----:B------:R-:W3:Y:S04]  /*0aa0*/  LDG.E R7, desc[UR4][R4.64+-0x4] ;  /* 0xfffffc0404077981 */ /* 0x000ee8000c1e1900 */
[----:B------:R-:W4:Y:S04]  /*0ab0*/  LDG.E R9, desc[UR4][R4.64] ;  /* 0x0000000404097981 */ /* 0x000f28000c1e1900 */
[----:B------:R-:W5:Y:S01]  /*0ac0*/  LDG.E R11, desc[UR4][R4.64+0x4] ;  /* 0x00000404040b7981 */ /* 0x000f62000c1e1900 */
[C---:B--2---:R-:W-:Y:S01]  /*0ad0*/  IMAD.IADD R3, R2.reuse, 0x1, R3 ;  /* 0x0000000102037824 */ /* 0x044fe200078e0203 */
[----:B---3--:R-:W-:-:S04]  /*0ae0*/  IADD3 R7, PT, PT, R2, R7, RZ ;  /* 0x0000000702077210 */ /* 0x008fc80007ffe0ff */
[----:B------:R-:W-:Y:S01]  /*0af0*/  STG.E desc[UR4][R4.64+-0x8], R3 ;  /* 0xfffff80304007986 */ /* 0x000fe2000c101904 */
[----:B----4-:R-:W-:-:S03]  /*0b00*/  IMAD.IADD R9, R2, 0x1, R9 ;  /* 0x0000000102097824 */ /* 0x010fc600078e0209 */
[----:B------:R-:W-:Y:S01]  /*0b10*/  STG.E desc[UR4][R4.64+-0x4], R7 ;  /* 0xfffffc0704007986 */ /* 0x000fe2000c101904 */
[----:B-----5:R-:W-:-:S03]  /*0b20*/  IADD3 R11, PT, PT, R2, R11, RZ ;  /* 0x0000000b020b7210 */ /* 0x020fc60007ffe0ff */
[----:B------:R-:W-:Y:S04]  /*0b30*/  STG.E desc[UR4][R4.64], R9 ;  /* 0x0000000904007986 */ /* 0x000fe8000c101904 */
[----:B------:R-:W-:Y:S01]  /*0b40*/  STG.E desc[UR4][R4.64+0x4], R11 ;  /* 0x0000040b04007986 */ /* 0x000fe2000c101904 */
[----:B------:R-:W-:Y:S05]  /*0b50*/  EXIT ;  /* 0x000000000000794d */ /* 0x000fea0003800000 */
.L_x_16:
        /* <DEDUP_REMOVED lines=10> */
.L_x_66:


//--------------------- .text._Z23serialsum_accrossthreadPjij --------------------------
	.section	.text._Z23serialsum_accrossthreadPjij,"ax",@progbits
	.align	128
        .global         _Z23serialsum_accrossthreadPjij
        .type           _Z23serialsum_accrossthreadPjij,@function
        .size           _Z23serialsum_accrossthreadPjij,(.L_x_67 - _Z23serialsum_accrossthreadPjij)
        .other          _Z23serialsum_accrossthreadPjij,@"STO_CUDA_ENTRY STV_DEFAULT"
_Z23serialsum_accrossthreadPjij:
.text._Z23serialsum_accrossthreadPjij:
[----:B------:R-:W-:Y:S01]  /*0000*/  LDC R1, c[0x0][0x37c] ;  /* 0x0000df00ff017b82 */ /* 0x000fe20000000800 */
[----:B------:R-:W0:Y:S07]  /*0010*/  S2R R0, SR_TID.X ;  /* 0x0000000000007919 */ /* 0x000e2e0000002100 */
[----:B------:R-:W1:Y:S01]  /*0020*/  LDC.64 R2, c[0x0][0x388] ;  /* 0x0000e200ff027b82 */ /* 0x000e620000000a00 */
[----:B------:R-:W0:Y:S01]  /*0030*/  LDCU UR4, c[0x0][0x360] ;  /* 0x00006c00ff0477ac */ /* 0x000e220008000800 */
[----:B------:R-:W0:Y:S02]  /*0040*/  S2R R5, SR_CTAID.X ;  /* 0x0000000000057919 */ /* 0x000e240000002500 */
[----:B0-----:R-:W-:-:S02]  /*0050*/  IMAD R0, R5, UR4, R0 ;  /* 0x0000000405007c24 */ /* 0x001fc4000f8e0200 */
[----:B-1----:R-:W-:-:S04]  /*0060*/  IMAD R5, R2, UR4, RZ ;  /* 0x0000000402057c24 */ /* 0x002fc8000f8e02ff */
[----:B------:R-:W-:-:S05]  /*0070*/  IMAD R0, R0, R5, RZ ;  /* 0x0000000500007224 */ /* 0x000fca00078e02ff */
[----:B------:R-:W-:Y:S01]  /*0080*/  IADD3 R4, PT, PT, R0, 0x1, R5 ;  /* 0x0000000100047810 */ /* 0x000fe20007ffe005 */
[----:B------:R-:W-:-:S03]  /*0090*/  IMAD R0, R2, 0x2, R0 ;  /* 0x0000000202007824 */ /* 0x000fc600078e0200 */
[----:B------:R-:W-:-:S04]  /*00a0*/  VIMNMX.U32 R3, PT, PT, R4, R3, PT ;  /* 0x0000000304037248 */ /* 0x000fc80003fe0000 */
[----:B------:R-:W-:-:S13]  /*00b0*/  ISETP.GT.U32.AND P0, PT, R3, R0, PT ;  /* 0x000000000300720c */ /* 0x000fda0003f04070 */
[----:B------:R-:W-:Y:S05]  /*00c0*/  @!P0 EXIT ;  /* 0x000000000000894d */ /* 0x000fea0003800000 */
[----:B------:R-:W0:Y:S08]  /*00d0*/  LDC.64 R12, c[0x0][0x358] ;  /* 0x0000d600ff0c7b82 */ /* 0x000e300000000a00 */
[----:B------:R-:W1:Y:S02]  /*00e0*/  LDC.64 R8, c[0x0][0x380] ;  /* 0x0000e000ff087b82 */ /* 0x000e640000000a00 */
.L_x_17:
[----:B0-----:R-:W-:Y:S01]  /*00f0*/  R2UR UR6, R12 ;  /* 0x000000000c0672ca */ /* 0x001fe200000e0000 */
[C---:B------:R-:W-:Y:S01]  /*0100*/  IMAD.IADD R5, R0.reuse, 0x1, -R2 ;  /* 0x0000000100057824 */ /* 0x040fe200078e0a02 */
[C---:B------:R-:W-:Y:S01]  /*0110*/  R2UR UR7, R13.reuse ;  /* 0x000000000d0772ca */ /* 0x040fe200000e0000 */
[--C-:B-12---:R-:W-:Y:S01]  /*0120*/  IMAD.WIDE.U32 R6, R0, 0x4, R8.reuse ;  /* 0x0000000400067825 */ /* 0x106fe200078e0008 */
[----:B------:R-:W-:Y:S02]  /*0130*/  R2UR UR4, R12 ;  /* 0x000000000c0472ca */ /* 0x000fe400000e0000 */
[----:B------:R-:W-:Y:S01]  /*0140*/  R2UR UR5, R13 ;  /* 0x000000000d0572ca */ /* 0x000fe200000e0000 */
[----:B------:R-:W-:-:S08]  /*0150*/  IMAD.WIDE.U32 R4, R5, 0x4, R8 ;  /* 0x0000000405047825 */ /* 0x000fd000078e0008 */
[----:B------:R-:W2:Y:S04]  /*0160*/  LDG.E R11, desc[UR6][R6.64] ;  /* 0x00000006060b7981 */ /* 0x000ea8000c1e1900 */
[----:B------:R-:W2:Y:S01]  /*0170*/  LDG.E R4, desc[UR4][R4.64] ;  /* 0x0000000404047981 */ /* 0x000ea2000c1e1900 */
[----:B------:R-:W-:-:S05]  /*0180*/  IMAD.IADD R0, R0, 0x1, R2 ;  /* 0x0000000100007824 */ /* 0x000fca00078e0202 */
[----:B------:R-:W-:Y:S02]  /*0190*/  ISETP.GE.U32.AND P0, PT, R0, R3, PT ;  /* 0x000000030000720c */ /* 0x000fe40003f06070 */
[----:B--2---:R-:W-:-:S05]  /*01a0*/  IADD3 R11, PT, PT, R4, R11, RZ ;  /* 0x0000000b040b7210 */ /* 0x004fca0007ffe0ff */
[----:B------:R2:W-:Y:S06]  /*01b0*/  STG.E desc[UR4][R6.64], R11 ;  /* 0x0000000b06007986 */ /* 0x0005ec000c101904 */
[----:B------:R-:W-:Y:S05]  /*01c0*/  @!P0 BRA `(.L_x_17) ;  /* 0xfffffffc00c88947 */ /* 0x000fea000383ffff */
[----:B------:R-:W-:Y:S05]  /*01d0*/  EXIT ;  /* 0x000000000000794d */ /* 0x000fea0003800000 */
.L_x_18:
        /* <DEDUP_REMOVED lines=10> */
.L_x_67:


//--------------------- .text._Z9prefixsumPjS_ij  --------------------------
	.section	.text._Z9prefixsumPjS_ij,"ax",@progbits
	.align	128
        .global         _Z9prefixsumPjS_ij
        .type           _Z9prefixsumPjS_ij,@function
        .size           _Z9prefixsumPjS_ij,(.L_x_68 - _Z9prefixsumPjS_ij)
        .other          _Z9prefixsumPjS_ij,@"STO_CUDA_ENTRY STV_DEFAULT"
_Z9prefixsumPjS_ij:
.text._Z9prefixsumPjS_ij:
[----:B------:R-:W-:Y:S01]  /*0000*/  LDC R1, c[0x0][0x37c] ;  /* 0x0000df00ff017b82 */ /* 0x000fe20000000800 */
[----:B------:R-:W0:Y:S07]  /*0010*/  S2R R3, SR_TID.X ;  /* 0x0000000000037919 */ /* 0x000e2e0000002100 */
[----:B------:R-:W1:Y:S01]  /*0020*/  LDC.64 R10, c[0x0][0x390] ;  /* 0x0000e400ff0a7b82 */ /* 0x000e620000000a00 */
[----:B------:R-:W0:Y:S01]  /*0030*/  LDCU UR4, c[0x0][0x360] ;  /* 0x00006c00ff0477ac */ /* 0x000e220008000800 */
[----:B------:R-:W0:Y:S02]  /*0040*/  S2R R0, SR_CTAID.X ;  /* 0x0000000000007919 */ /* 0x000e240000002500 */
[----:B0-----:R-:W-:-:S04]  /*0050*/  IMAD R3, R0, UR4, R3 ;  /* 0x0000000400037c24 */ /* 0x001fc8000f8e0203 */
[----:B-1----:R-:W-:-:S05]  /*0060*/  IMAD R13, R3, R10, RZ ;  /* 0x0000000a030d7224 */ /* 0x002fca00078e02ff */
[----:B------:R-:W-:-:S04]  /*0070*/  IADD3 R7, PT, PT, R13, 0x1, RZ ;  /* 0x000000010d077810 */ /* 0x000fc80007ffe0ff */
[----:B------:R-:W-:-:S13]  /*0080*/  ISETP.GT.U32.AND P0, PT, R7, R11, PT ;  /* 0x0000000b0700720c */ /* 0x000fda0003f04070 */
[----:B------:R-:W-:Y:S05]  /*0090*/  @P0 EXIT ;  /* 0x000000000000094d */ /* 0x000fea0003800000 */
[----:B------:R-:W0:Y:S01]  /*00a0*/  LDC.64 R2, c[0x0][0x380] ;  /* 0x0000e000ff027b82 */ /* 0x000e220000000a00 */
[----:B------:R-:W1:Y:S07]  /*00b0*/  LDCU.64 UR4, c[0x0][0x358] ;  /* 0x00006b00ff0477ac */ /* 0x000e6e0008000a00 */
[----:B------:R-:W2:Y:S01]  /*00c0*/  LDC.64 R4, c[0x0][0x388] ;  /* 0x0000e200ff047b82 */ /* 0x000ea20000000a00 */
[----:B0-----:R-:W-:-:S06]  /*00d0*/  IMAD.WIDE R8, R13, 0x4, R2 ;  /* 0x000000040d087825 */ /* 0x001fcc00078e0202 */
[----:B-1----:R-:W3:Y:S01]  /*00e0*/  LDG.E R9, desc[UR4][R8.64] ;  /* 0x0000000408097981 */ /* 0x002ee2000c1e1900 */
[----:B------:R-:W-:Y:S01]  /*00f0*/  VIADDMNMX.U32 R0, R7, R10, R11, PT ;  /* 0x0000000a07007246 */ /* 0x000fe2000380000b */
[C---:B--2---:R-:W-:Y:S01]  /*0100*/  IMAD.WIDE R10, R13.reuse, 0x4, R4 ;  /* 0x000000040d0a7825 */ /* 0x044fe200078e0204 */
[----:B------:R-:W-:-:S04]  /*0110*/  IADD3 R15, PT, PT, R13, 0x2, RZ ;  /* 0x000000020d0f7810 */ /* 0x000fc80007ffe0ff */
[----:B------:R-:W-:Y:S01]  /*0120*/  ISETP.GT.U32.AND P0, PT, R0, R15, PT ;  /* 0x0000000f0000720c */ /* 0x000fe20003f04070 */
[----:B---3--:R0:W-:-:S12]  /*0130*/  STG.E desc[UR4][R10.64+0x4], R9 ;  /* 0x000004090a007986 */ /* 0x0081d8000c101904 */
[----:B------:R-:W-:Y:S05]  /*0140*/  @!P0 EXIT ;  /* 0x000000000000894d */ /* 0x000fea0003800000 */
[----:B------:R-:W-:Y:S01]  /*0150*/  VIADDMNMX.U32 R6, R13, 0x3, R0, !PT ;  /* 0x000000030d067846 */ /* 0x000fe20007800000 */
[----:B------:R-:W-:Y:S03]  /*0160*/  BSSY.RECONVERGENT B0, `(.L_x_19) ;  /* 0x0000018000007945 */ /* 0x000fe60003800200 */
[C---:B------:R-:W-:Y:S02]  /*0170*/  LOP3.LUT R8, R6.reuse, 0x2, RZ, 0x3c, !PT ;  /* 0x0000000206087812 */ /* 0x040fe400078e3cff */
[----:B------:R-:W-:-:S03]  /*0180*/  IADD3 R14, PT, PT, R6, -0x3, -R13 ;  /* 0xfffffffd060e7810 */ /* 0x000fc60007ffe80d */
[----:B------:R-:W-:-:S05]  /*0190*/  IMAD.IADD R8, R8, 0x1, -R13 ;  /* 0x0000000108087824 */ /* 0x000fca00078e0a0d */
[----:B0-----:R-:W-:-:S13]  /*01a0*/  LOP3.LUT P0, R10, R8, 0x3, RZ, 0xc0, !PT ;  /* 0x00000003080a7812 */ /* 0x001fda000780c0ff */
[----:B------:R-:W-:Y:S05]  /*01b0*/  @!P0 BRA `(.L_x_20) ;  /* 0x0000000000488947 */ /* 0x000fea0003800000 */
[----:B------:R-:W-:-:S05]  /*01c0*/  IMAD.WIDE.U32 R8, R7, 0x4, R4 ;  /* 0x0000000407087825 */ /* 0x000fca00078e0004 */
[----:B------:R0:W5:Y:S01]  /*01d0*/  LDG.E R13, desc[UR4][R8.64] ;  /* 0x00000004080d7981 */ /* 0x000162000c1e1900 */
[----:B------:R-:W-:Y:S01]  /*01e0*/  BSSY.RECONVERGENT B1, `(.L_x_21) ;  /* 0x000000e000017945 */ /* 0x000fe20003800200 */
[----:B------:R-:W-:-:S07]  /*01f0*/  IADD3 R6, PT, PT, -R10, RZ, RZ ;  /* 0x000000ff0a067210 */ /* 0x000fce0007ffe1ff */
.L_x_22:
[C---:B------:R-:W-:Y:S02]  /*0200*/  VIADD R15, R7.reuse, 0x1 ;  /* 0x00000001070f7836 */ /* 0x040fe40000000000 */
[----:B0-----:R-:W-:-:S04]  /*0210*/  IMAD.WIDE.U32 R8, R7, 0x4, R2 ;  /* 0x0000000407087825 */ /* 0x001fc800078e0002 */
[----:B-1----:R-:W-:Y:S02]  /*0220*/  IMAD.WIDE.U32 R10, R15, 0x4, R4 ;  /* 0x000000040f0a7825 */ /* 0x002fe400078e0004 */
[----:B------:R-:W2:Y:S04]  /*0230*/  LDG.E R8, desc[UR4][R8.64] ;  /* 0x0000000408087981 */ /* 0x000ea8000c1e1900 */
[----:B------:R-:W2:Y:S01]  /*0240*/  LDG.E R12, desc[UR4][R10.64] ;  /* 0x000000040a0c7981 */ /* 0x000ea2000c1e1900 */
[----:B------:R-:W-:-:S04]  /*0250*/  IADD3 R6, PT, PT, R6, 0x1, RZ ;  /* 0x0000000106067810 */ /* 0x000fc80007ffe0ff */
[----:B------:R-:W-:Y:S02]  /*0260*/  ISETP.NE.AND P0, PT, R6, RZ, PT ;  /* 0x000000ff0600720c */ /* 0x000fe40003f05270 */
[----:B--2--5:R-:W-:Y:S01]  /*0270*/  IADD3 R13, PT, PT, R12, R8, R13 ;  /* 0x000000080c0d7210 */ /* 0x024fe20007ffe00d */
[----:B------:R-:W-:Y:S01]  /*0280*/  IMAD.MOV.U32 R12, RZ, RZ, R7 ;  /* 0x000000ffff0c7224 */ /* 0x000fe200078e0007 */
[----:B------:R-:W-:-:S03]  /*0290*/  MOV R7, R15 ;  /* 0x0000000f00077202 */ /* 0x000fc60000000f00 */
[----:B------:R1:W-:Y:S06]  /*02a0*/  STG.E desc[UR4][R10.64], R13 ;  /* 0x0000000d0a007986 */ /* 0x0003ec000c101904 */
[----:B------:R-:W-:Y:S05]  /*02b0*/  @P0 BRA `(.L_x_22) ;  /* 0xfffffffc00d00947 */ /* 0x000fea000383ffff */
[----:B------:R-:W-:Y:S05]  /*02c0*/  BSYNC.RECONVERGENT B1 ;  /* 0x0000000000017941 */ /* 0x000fea0003800200 */
.L_x_21:
[----:B------:R-:W-:-:S07]  /*02d0*/  VIADD R15, R12, 0x2 ;  /* 0x000000020c0f7836 */ /* 0x000fce0000000000 */
.L_x_20:
[----:B------:R-:W-:Y:S05]  /*02e0*/  BSYNC.RECONVERGENT B0 ;  /* 0x0000000000007941 */ /* 0x000fea0003800200 */
.L_x_19:
[----:B------:R-:W-:-:S13]  /*02f0*/  ISETP.GE.U32.AND P0, PT, R14, 0x3, PT ;  /* 0x000000030e00780c */ /* 0x000fda0003f06070 */
[----:B------:R-:W-:Y:S05]  /*0300*/  @!P0 EXIT ;  /* 0x000000000000894d */ /* 0x000fea0003800000 */
[----:B------:R-:W-:-:S07]  /*0310*/  IADD3 R9, PT, PT, R15, 0x2, RZ ;  /* 0x000000020f097810 */ /* 0x000fce0007ffe0ff */
.L_x_23:
[C---:B-12---:R-:W-:Y:S01]  /*0320*/  VIADD R13, R9.reuse, 0xfffffffd ;  /* 0xfffffffd090d7836 */ /* 0x046fe20000000000 */
[----:B------:R-:W-:-:S03]  /*0330*/  IADD3 R15, PT, PT, R9, -0x2, RZ ;  /* 0xfffffffe090f7810 */ /* 0x000fc60007ffe0ff */
[----:B------:R-:W-:-:S04]  /*0340*/  IMAD.WIDE.U32 R10, R13, 0x4, R4 ;  /* 0x000000040d0a7825 */ /* 0x000fc800078e0004 */
[----:B------:R-:W-:Y:S02]  /*0350*/  IMAD.WIDE.U32 R12, R13, 0x4, R2 ;  /* 0x000000040d0c7825 */ /* 0x000fe400078e0002 */
[----:B------:R-:W2:Y:S02]  /*0360*/  LDG.E R10, desc[UR4][R10.64] ;  /* 0x000000040a0a7981 */ /* 0x000ea4000c1e1900 */
[----:B------:R-:W-:Y:S02]  /*0370*/  IMAD.WIDE.U32 R6, R15, 0x4, R4 ;  /* 0x000000040f067825 */ /* 0x000fe400078e0004 */
[----:B------:R-:W2:Y:S04]  /*0380*/  LDG.E R13, desc[UR4][R12.64] ;  /* 0x000000040c0d7981 */ /* 0x000ea8000c1e1900 */
[----:B------:R-:W2:Y:S01]  /*0390*/  LDG.E R8, desc[UR4][R6.64] ;  /* 0x0000000406087981 */ /* 0x000ea2000c1e1900 */
[----:B------:R-:W-:-:S02]  /*03a0*/  VIADD R19, R9, 0xffffffff ;  /* 0xffffffff09137836 */ /* 0x000fc40000000000 */
[----:B------:R-:W-:-:S04]  /*03b0*/  IMAD.WIDE.U32 R14, R15, 0x4, R2 ;  /* 0x000000040f0e7825 */ /* 0x000fc800078e0002 */
[----:B------:R-:W-:Y:S01]  /*03c0*/  IMAD.WIDE.U32 R16, R19, 0x4, R4 ;  /* 0x0000000413107825 */ /* 0x000fe200078e0004 */
[----:B--2---:R-:W-:-:S05]  /*03d0*/  IADD3 R21, PT, PT, R8, R13, R10 ;  /* 0x0000000d08157210 */ /* 0x004fca0007ffe00a */
[----:B------:R0:W-:Y:S04]  /*03e0*/  STG.E desc[UR4][R6.64], R21 ;  /* 0x0000001506007986 */ /* 0x0001e8000c101904 */
[----:B------:R-:W2:Y:S04]  /*03f0*/  LDG.E R14, desc[UR4][R14.64] ;  /* 0x000000040e0e7981 */ /* 0x000ea8000c1e1900 */
[----:B------:R-:W2:Y:S01]  /*0400*/  LDG.E R8, desc[UR4][R16.64] ;  /* 0x0000000410087981 */ /* 0x000ea2000c1e1900 */
[----:B------:R-:W-:-:S04]  /*0410*/  IMAD.WIDE.U32 R10, R19, 0x4, R2 ;  /* 0x00000004130a7825 */ /* 0x000fc800078e0002 */
[----:B------:R-:W-:Y:S01]  /*0420*/  IMAD.WIDE.U32 R12, R9, 0x4, R4 ;  /* 0x00000004090c7825 */ /* 0x000fe200078e0004 */
[----:B--2---:R-:W-:-:S05]  /*0430*/  IADD3 R23, PT, PT, R8, R14, R21 ;  /* 0x0000000e08177210 */ /* 0x004fca0007ffe015 */
[----:B------:R2:W-:Y:S04]  /*0440*/  STG.E desc[UR4][R16.64], R23 ;  /* 0x0000001710007986 */ /* 0x0005e8000c101904 */
[----:B------:R-:W3:Y:S04]  /*0450*/  LDG.E R10, desc[UR4][R10.64] ;  /* 0x000000040a0a7981 */ /* 0x000ee8000c1e1900 */
[----:B------:R-:W3:Y:S01]  /*0460*/  LDG.E R8, desc[UR4][R12.64] ;  /* 0x000000040c087981 */ /* 0x000ee2000c1e1900 */
[----:B------:R-:W-:Y:S01]  /*0470*/  IMAD.WIDE.U32 R18, R9, 0x4, R2 ;  /* 0x0000000409127825 */ /* 0x000fe200078e0002 */
[----:B---3--:R-:W-:-:S05]  /*0480*/  IADD3 R25, PT, PT, R8, R10, R23 ;  /* 0x0000000a08197210 */ /* 0x008fca0007ffe017 */
[----:B------:R2:W-:Y:S04]  /*0490*/  STG.E desc[UR4][R12.64], R25 ;  /* 0x000000190c007986 */ /* 0x0005e8000c101904 */
[----:B------:R-:W3:Y:S04]  /*04a0*/  LDG.E R18, desc[UR4][R18.64] ;  /* 0x0000000412127981 */ /* 0x000ee8000c1e1900 */
[----:B------:R-:W3:Y:S01]  /*04b0*/  LDG.E R8, desc[UR4][R6.64+0xc] ;  /* 0x00000c0406087981 */ /* 0x000ee2000c1e1900 */
[----:B0-----:R-:W-:-:S04]  /*04c0*/  IADD3 R21, PT, PT, R9, 0x2, RZ ;  /* 0x0000000209157810 */ /* 0x001fc80007ffe0ff */
[----:B------:R-:W-:Y:S01]  /*04d0*/  ISETP.GE.U32.AND P0, PT, R21, R0, PT ;  /* 0x000000001500720c */ /* 0x000fe20003f06070 */
[----:B------:R-:W-:Y:S01]  /*04e0*/  VIADD R9, R9, 0x4 ;  /* 0x0000000409097836 */ /* 0x000fe20000000000 */
[----:B---3--:R-:W-:-:S05]  /*04f0*/  IADD3 R15, PT, PT, R8, R18, R25 ;  /* 0x00000012080f7210 */ /* 0x008fca0007ffe019 */
[----:B------:R2:W-:Y:S06]  /*0500*/  STG.E desc[UR4][R6.64+0xc], R15 ;  /* 0x00000c0f06007986 */ /* 0x0005ec000c101904 */
[----:B------:R-:W-:Y:S05]  /*0510*/  @!P0 BRA `(.L_x_23) ;  /* 0xfffffffc00808947 */ /* 0x000fea000383ffff */
[----:B------:R-:W-:Y:S05]  /*0520*/  EXIT ;  /* 0x000000000000794d */ /* 0x000fea0003800000 */
.L_x_24:
        /* <DEDUP_REMOVED lines=13> */
.L_x_68:


//--------------------- .text._Z15mergeScanBlocksPjS_j --------------------------
	.section	.text._Z15mergeScanBlocksPjS_j,"ax",@progbits
	.align	128
        .global         _Z15mergeScanBlocksPjS_j
        .type           _Z15mergeScanBlocksPjS_j,@function
        .size           _Z15mergeScanBlocksPjS_j,(.L_x_69 - _Z15mergeScanBlocksPjS_j)
        .other          _Z15mergeScanBlocksPjS_j,@"STO_CUDA_ENTRY STV_DEFAULT"
_Z15mergeScanBlocksPjS_j:
.text._Z15mergeScanBlocksPjS_j:
[----:B------:R-:W-:Y:S01]  /*0000*/  LDC R1, c[0x0][0x37c] ;  /* 0x0000df00ff017b82 */ /* 0x000fe20000000800 */
[----:B------:R-:W0:Y:S01]  /*0010*/  S2R R2, SR_CTAID.X ;  /* 0x0000000000027919 */ /* 0x000e220000002500 */
[----:B------:R-:W0:Y:S06]  /*0020*/  LDCU UR6, c[0x0][0x360] ;  /* 0x00006c00ff0677ac */ /* 0x000e2c0008000800 */
[----:B------:R-:W1:Y:S01]  /*0030*/  LDC R8, c[0x0][0x390] ;  /* 0x0000e400ff087b82 */ /* 0x000e620000000800 */
[----:B------:R-:W-:Y:S01]  /*0040*/  BSSY.RECONVERGENT B0, `(.L_x_25) ;  /* 0x0000016000007945 */ /* 0x000fe20003800200 */
[----:B------:R-:W2:Y:S01]  /*0050*/  S2R R7, SR_TID.X ;  /* 0x0000000000077919 */ /* 0x000ea20000002100 */
[----:B------:R-:W3:Y:S01]  /*0060*/  LDCU.64 UR4, c[0x0][0x380] ;  /* 0x00007000ff0477ac */ /* 0x000ee20008000a00 */
[----:B0-----:R-:W-:-:S02]  /*0070*/  IMAD R0, R2, UR6, RZ ;  /* 0x0000000602007c24 */ /* 0x001fc4000f8e02ff */
[----:B------:R-:W-:-:S04]  /*0080*/  IMAD.WIDE.U32 R2, R2, 0x4, RZ ;  /* 0x0000000402027825 */ /* 0x000fc800078e00ff */
[----:B--2---:R-:W-:Y:S01]  /*0090*/  IMAD R7, R0, 0x2, R7 ;  /* 0x0000000200077824 */ /* 0x004fe200078e0207 */
[----:B---3--:R-:W-:Y:S01]  /*00a0*/  IADD3 R4, P2, PT, R2, UR4, RZ ;  /* 0x0000000402047c10 */ /* 0x008fe2000ff5e0ff */
[----:B------:R-:W-:-:S03]  /*00b0*/  IMAD.MOV.U32 R6, RZ, RZ, R2 ;  /* 0x000000ffff067224 */ /* 0x000fc600078e0002 */
[CC--:B-1----:R-:W-:Y:S02]  /*00c0*/  ISETP.GE.U32.AND P1, PT, R7.reuse, R8.reuse, PT ;  /* 0x000000080700720c */ /* 0x0c2fe40003f26070 */
[----:B------:R-:W-:Y:S02]  /*00d0*/  IADD3 R9, PT, PT, R7, UR6, RZ ;  /* 0x0000000607097c10 */ /* 0x000fe4000fffe0ff */
[----:B------:R-:W-:Y:S01]  /*00e0*/  IADD3.X R5, PT, PT, R3, UR5, RZ, P2, !PT ;  /* 0x0000000503057c10 */ /* 0x000fe200097fe4ff */
[----:B------:R-:W0:Y:S01]  /*00f0*/  LDCU.64 UR4, c[0x0][0x358] ;  /* 0x00006b00ff0477ac */ /* 0x000e220008000a00 */
[----:B------:R-:W-:-:S07]  /*0100*/  ISETP.GE.U32.AND P0, PT, R9, R8, PT ;  /* 0x000000080900720c */ /* 0x000fce0003f06070 */
[----:B------:R-:W-:Y:S06]  /*0110*/  @P1 BRA `(.L_x_26) ;  /* 0x0000000000201947 */ /* 0x000fec0003800000 */
[----:B------:R-:W-:Y:S01]  /*0120*/  ISETP.GE.U32.AND P1, PT, R8, 0x4001, PT ;  /* 0x000040010800780c */ /* 0x000fe20003f26070 */
[----:B------:R-:W1:-:S12]  /*0130*/  LDC.64 R2, c[0x0][0x388] ;  /* 0x0000e200ff027b82 */ /* 0x000e580000000a00 */
[----:B0-----:R-:W2:Y:S01]  /*0140*/  @P1 LDG.E R0, desc[UR4][R4.64] ;  /* 0x0000000404001981 */ /* 0x001ea2000c1e1900 */
[----:B-1----:R-:W-:-:S05]  /*0150*/  IMAD.WIDE.U32 R2, R7, 0x4, R2 ;  /* 0x0000000407027825 */ /* 0x002fca00078e0002 */
[----:B------:R-:W2:Y:S01]  /*0160*/  LDG.E R7, desc[UR4][R2.64] ;  /* 0x0000000402077981 */ /* 0x000ea2000c1e1900 */
[----:B------:R-:W2:Y:S02]  /*0170*/  @!P1 LDC R0, c[0x3][R6] ;  /* 0x00c0000006009b82 */ /* 0x000ea40000000800 */
[----:B--2---:R-:W-:-:S05]  /*0180*/  IADD3 R7, PT, PT, R7, R0, RZ ;  /* 0x0000000007077210 */ /* 0x004fca0007ffe0ff */
[----:B------:R1:W-:Y:S02]  /*0190*/  STG.E desc[UR4][R2.64], R7 ;  /* 0x0000000702007986 */ /* 0x0003e4000c101904 */
.L_x_26:
[----:B0-----:R-:W-:Y:S05]  /*01a0*/  BSYNC.RECONVERGENT B0 ;  /* 0x0000000000007941 */ /* 0x001fea0003800200 */
.L_x_25:
[----:B------:R-:W-:Y:S05]  /*01b0*/  @P0 EXIT ;  /* 0x000000000000094d */ /* 0x000fea0003800000 */
[----:B------:R-:W-:Y:S01]  /*01c0*/  ISETP.GE.U32.AND P0, PT, R8, 0x4001, PT ;  /* 0x000040010800780c */ /* 0x000fe20003f06070 */
[----:B-1----:R-:W0:-:S12]  /*01d0*/  LDC.64 R2, c[0x0][0x388] ;  /* 0x0000e200ff027b82 */ /* 0x002e180000000a00 */
[----:B------:R-:W2:Y:S01]  /*01e0*/  @P0 LDG.E R0, desc[UR4][R4.64] ;  /* 0x0000000404000981 */ /* 0x000ea2000c1e1900 */
[----:B0-----:R-:W-:-:S05]  /*01f0*/  IMAD.WIDE.U32 R2, R9, 0x4, R2 ;  /* 0x0000000409027825 */ /* 0x001fca00078e0002 */
[----:B------:R-:W2:Y:S01]  /*0200*/  LDG.E R7, desc[UR4][R2.64] ;  /* 0x0000000402077981 */ /* 0x000ea2000c1e1900 */
[----:B------:R-:W2:Y:S02]  /*0210*/  @!P0 LDC R0, c[0x3][R6] ;  /* 0x00c0000006008b82 */ /* 0x000ea40000000800 */
[----:B--2---:R-:W-:-:S05]  /*0220*/  IMAD.IADD R7, R7, 0x1, R0 ;  /* 0x0000000107077824 */ /* 0x004fca00078e0200 */
[----:B------:R-:W-:Y:S01]  /*0230*/  STG.E desc[UR4][R2.64], R7 ;  /* 0x0000000702007986 */ /* 0x000fe2000c101904 */
[----:B------:R-:W-:Y:S05]  /*0240*/  EXIT ;  /* 0x000000000000794d */ /* 0x000fea0003800000 */
.L_x_27:
        /* <DEDUP_REMOVED lines=11> */
.L_x_69:


//--------------------- .text._Z12blellochScanPjS_S_j --------------------------
	.section	.text._Z12blellochScanPjS_S_j,"ax",@progbits
	.align	128
        .global         _Z12blellochScanPjS_S_j
        .type           _Z12blellochScanPjS_S_j,@function
        .size           _Z12blellochScanPjS_S_j,(.L_x_70 - _Z12blellochScanPjS_S_j)
        .other          _Z12blellochScanPjS_S_j,@"STO_CUDA_ENTRY STV_DEFAULT"
_Z12blellochScanPjS_S_j:
.text._Z12blellochScanPjS_S_j:
[----:B------:R-:W-:Y:S01]  /*0000*/  LDC R1, c[0x0][0x37c] ;  /* 0x0000df00ff017b82 */ /* 0x000fe20000000800 */
[----:B------:R-:W0:Y:S01]  /*0010*/  S2R R5, SR_CTAID.X ;  /* 0x0000000000057919 */ /* 0x000e220000002500 */
[----:B------:R-:W1:Y:S01]  /*0020*/  LDCU UR7, c[0x0][0x360] ;  /* 0x00006c00ff0777ac */ /* 0x000e620008000800 */
[----:B------:R-:W-:Y:S02]  /*0030*/  HFMA2 R7, -RZ, RZ, 0, 0 ;  /* 0x00000000ff077431 */ /* 0x000fe400000001ff */
[----:B------:R-:W-:Y:S01]  /*0040*/  IMAD.MOV.U32 R13, RZ, RZ, RZ ;  /* 0x000000ffff0d7224 */ /* 0x000fe200078e00ff */
[----:B------:R-:W0:Y:S01]  /*0050*/  S2R R16, SR_TID.X ;  /* 0x0000000000107919 */ /* 0x000e220000002100 */
[----:B------:R-:W2:Y:S01]  /*0060*/  LDCU UR4, c[0x0][0x398] ;  /* 0x00007300ff0477ac */ /* 0x000ea20008000800 */
[----:B------:R-:W3:Y:S01]  /*0070*/  LDCU.64 UR8, c[0x0][0x358] ;  /* 0x00006b00ff0877ac */ /* 0x000ee20008000a00 */
[----:B-1----:R-:W-:Y:S02]  /*0080*/  USHF.L.U32 UR6, UR7, 0x1, URZ ;  /* 0x0000000107067899 */ /* 0x002fe400080006ff */
[----:B------:R-:W-:-:S04]  /*0090*/  IMAD.U32 R3, RZ, RZ, UR7 ;  /* 0x00000007ff037e24 */ /* 0x000fc8000f8e00ff */
[----:B0-----:R-:W-:-:S04]  /*00a0*/  IMAD R2, R5, UR6, R16 ;  /* 0x0000000605027c24 */ /* 0x001fc8000f8e0210 */
[C---:B------:R-:W-:Y:S01]  /*00b0*/  IMAD.IADD R0, R2.reuse, 0x1, R3 ;  /* 0x0000000102007824 */ /* 0x040fe200078e0203 */
[----:B--2---:R-:W-:-:S04]  /*00c0*/  ISETP.GE.U32.AND P0, PT, R2, UR4, PT ;  /* 0x0000000402007c0c */ /* 0x004fc8000bf06070 */
[----:B------:R-:W-:-:S09]  /*00d0*/  ISETP.GE.U32.AND P1, PT, R0, UR4, PT ;  /* 0x0000000400007c0c */ /* 0x000fd2000bf26070 */
[----:B------:R-:W0:Y:S08]  /*00e0*/  @!P0 LDC.64 R8, c[0x0][0x388] ;  /* 0x0000e200ff088b82 */ /* 0x000e300000000a00 */
[----:B------:R-:W1:Y:S01]  /*00f0*/  @!P1 LDC.64 R10, c[0x0][0x388] ;  /* 0x0000e200ff0a9b82 */ /* 0x000e620000000a00 */
[----:B0-----:R-:W-:-:S05]  /*0100*/  @!P0 IMAD.WIDE.U32 R8, R2, 0x4, R8 ;  /* 0x0000000402088825 */ /* 0x001fca00078e0008 */
[----:B---3--:R-:W2:Y:S01]  /*0110*/  @!P0 LDG.E R7, desc[UR8][R8.64] ;  /* 0x0000000808078981 */ /* 0x008ea2000c1e1900 */
[----:B-1----:R-:W-:-:S05]  /*0120*/  @!P1 IMAD.WIDE.U32 R10, R0, 0x4, R10 ;  /* 0x00000004000a9825 */ /* 0x002fca00078e000a */
[----:B------:R-:W3:Y:S01]  /*0130*/  @!P1 LDG.E R13, desc[UR8][R10.64] ;  /* 0x000000080a0d9981 */ /* 0x000ee2000c1e1900 */
[----:B------:R-:W0:Y:S01]  /*0140*/  S2UR UR5, SR_CgaCtaId ;  /* 0x00000000000579c3 */ /* 0x000e220000008800 */
[----:B------:R-:W-:Y:S02]  /*0150*/  UMOV UR4, 0x400 ;  /* 0x0000040000047882 */ /* 0x000fe40000000000 */
[----:B0-----:R-:W-:-:S06]  /*0160*/  ULEA UR4, UR5, UR4, 0x18 ;  /* 0x0000000405047291 */ /* 0x001fcc000f8ec0ff */
[----:B------:R-:W-:-:S05]  /*0170*/  LEA R6, R16, UR4, 0x2 ;  /* 0x0000000410067c11 */ /* 0x000fca000f8e10ff */
[----:B------:R-:W-:Y:S01]  /*0180*/  IMAD R4, R3, 0x4, R6 ;  /* 0x0000000403047824 */ /* 0x000fe200078e0206 */
[----:B------:R-:W-:Y:S01]  /*0190*/  MOV R14, 0x1 ;  /* 0x00000001000e7802 */ /* 0x000fe20000000f00 */
[----:B------:R-:W-:Y:S01]  /*01a0*/  VIADD R12, R16, 0x1 ;  /* 0x00000001100c7836 */ /* 0x000fe20000000000 */
[----:B--2---:R0:W-:Y:S04]  /*01b0*/  STS [R6], R7 ;  /* 0x0000000706007388 */ /* 0x0041e80000000800 */
[----:B---3--:R0:W-:Y:S01]  /*01c0*/  STS [R4], R13 ;  /* 0x0000000d04007388 */ /* 0x0081e20000000800 */
[----:B------:R-:W-:Y:S06]  /*01d0*/  BAR.SYNC.DEFER_BLOCKING 0x0 ;  /* 0x0000000000007b1d */ /* 0x000fec0000010000 */
.L_x_28:
[----:B------:R-:W-:-:S04]  /*01e0*/  IMAD.SHL.U32 R11, R14, 0x2, RZ ;  /* 0x000000020e0b7824 */ /* 0x000fc800078e00ff */
[----:B0-----:R-:W-:-:S05]  /*01f0*/  IMAD R7, R12, R11, RZ ;  /* 0x0000000b0c077224 */ /* 0x001fca00078e02ff */
[----:B------:R-:W-:-:S04]  /*0200*/  IADD3 R8, PT, PT, R7, -0x1, RZ ;  /* 0xffffffff07087810 */ /* 0x000fc80007ffe0ff */
[----:B------:R-:W-:-:S13]  /*0210*/  ISETP.GE.U32.AND P0, PT, R8, UR6, PT ;  /* 0x0000000608007c0c */ /* 0x000fda000bf06070 */
[----:B------:R-:W-:-:S05]  /*0220*/  @!P0 IMAD.IADD R7, R7, 0x1, -R14 ;  /* 0x0000000107078824 */ /* 0x000fca00078e0a0e */
[----:B------:R-:W-:-:S05]  /*0230*/  @!P0 LEA R7, R7, UR4, 0x2 ;  /* 0x0000000407078c11 */ /* 0x000fca000f8e10ff */
[----:B------:R-:W-:Y:S02]  /*0240*/  @!P0 IMAD R8, R14, 0x4, R7 ;  /* 0x000000040e088824 */ /* 0x000fe400078e0207 */
[----:B------:R-:W-:Y:S01]  /*0250*/  @!P0 LDS R7, [R7+-0x4] ;  /* 0xfffffc0007078984 */ /* 0x000fe20000000800 */
[----:B------:R-:W-:-:S03]  /*0260*/  IMAD.MOV.U32 R14, RZ, RZ, R11 ;  /* 0x000000ffff0e7224 */ /* 0x000fc600078e000b */
[----:B------:R-:W0:Y:S02]  /*0270*/  @!P0 LDS R10, [R8+-0x4] ;  /* 0xfffffc00080a8984 */ /* 0x000e240000000800 */
[----:B0-----:R-:W-:-:S05]  /*0280*/  @!P0 IADD3 R9, PT, PT, R7, R10, RZ ;  /* 0x0000000a07098210 */ /* 0x001fca0007ffe0ff */
[----:B------:R1:W-:Y:S01]  /*0290*/  @!P0 STS [R8+-0x4], R9 ;  /* 0xfffffc0908008388 */ /* 0x0003e20000000800 */
[----:B------:R-:W-:Y:S01]  /*02a0*/  BAR.SYNC.DEFER_BLOCKING 0x0 ;  /* 0x0000000000007b1d */ /* 0x000fe20000010000 */
[----:B------:R-:W-:-:S13]  /*02b0*/  ISETP.GT.U32.AND P0, PT, R11, R3, PT ;  /* 0x000000030b00720c */ /* 0x000fda0003f04070 */
[----:B-1----:R-:W-:Y:S05]  /*02c0*/  @!P0 BRA `(.L_x_28) ;  /* 0xfffffffc00c48947 */ /* 0x002fea000383ffff */
[----:B------:R-:W-:Y:S01]  /*02d0*/  ISETP.NE.AND P0, PT, R16, RZ, PT ;  /* 0x000000ff1000720c */ /* 0x000fe20003f05270 */
[----:B------:R-:W-:-:S12]  /*02e0*/  BSSY.RECONVERGENT B0, `(.L_x_29) ;  /* 0x000000b000007945 */ /* 0x000fd80003800200 */
[----:B------:R-:W-:Y:S05]  /*02f0*/  @P0 BRA `(.L_x_30) ;  /* 0x0000000000240947 */ /* 0x000fea0003800000 */
[----:B------:R-:W0:Y:S01]  /*0300*/  LDC.64 R8, c[0x0][0x390] ;  /* 0x0000e400ff087b82 */ /* 0x000e220000000a00 */
[----:B------:R-:W-:Y:S01]  /*0310*/  ULEA UR5, UR7, UR4, 0x3 ;  /* 0x0000000407057291 */ /* 0x000fe2000f8e18ff */
[----:B0-----:R-:W-:-:S04]  /*0320*/  ISETP.NE.U32.AND P0, PT, R8, RZ, PT ;  /* 0x000000ff0800720c */ /* 0x001fc80003f05070 */
[----:B------:R-:W-:-:S13]  /*0330*/  ISETP.NE.AND.EX P0, PT, R9, RZ, PT, P0 ;  /* 0x000000ff0900720c */ /* 0x000fda0003f05300 */
[----:B------:R-:W0:Y:S01]  /*0340*/  @P0 LDS R7, [UR5+-0x4] ;  /* 0xfffffc05ff070984 */ /* 0x000e220008000800 */
[----:B------:R-:W1:Y:S03]  /*0350*/  @P0 LDC.64 R8, c[0x0][0x390] ;  /* 0x0000e400ff080b82 */ /* 0x000e660000000a00 */
[----:B------:R-:W-:Y:S01]  /*0360*/  STS [UR5+-0x4], RZ ;  /* 0xfffffcffff007988 */ /* 0x000fe20008000805 */
[----:B-1----:R-:W-:-:S05]  /*0370*/  @P0 IMAD.WIDE.U32 R8, R5, 0x4, R8 ;  /* 0x0000000405080825 */ /* 0x002fca00078e0008 */
[----:B0-----:R0:W-:Y:S02]  /*0380*/  @P0 STG.E desc[UR8][R8.64], R7 ;  /* 0x0000000708000986 */ /* 0x0011e4000c101908 */
.L_x_30:
[----:B------:R-:W-:Y:S05]  /*0390*/  BSYNC.RECONVERGENT B0 ;  /* 0x0000000000007941 */ /* 0x000fea0003800200 */
.L_x_29:
[----:B------:R-:W-:Y:S01]  /*03a0*/  BAR.SYNC.DEFER_BLOCKING 0x0 ;  /* 0x0000000000007b1d */ /* 0x000fe20000010000 */
[----:B------:R-:W-:-:S07]  /*03b0*/  IMAD.SHL.U32 R12, R12, 0x2, RZ ;  /* 0x000000020c0c7824 */ /* 0x000fce00078e00ff */
.L_x_31:
[----:B0-----:R-:W-:-:S05]  /*03c0*/  IMAD R8, R12, R3, RZ ;  /* 0x000000030c087224 */ /* 0x001fca00078e02ff */
[----:B------:R-:W-:-:S04]  /*03d0*/  IADD3 R5, PT, PT, R8, -0x1, RZ ;  /* 0xffffffff08057810 */ /* 0x000fc80007ffe0ff */
[----:B------:R-:W-:-:S13]  /*03e0*/  ISETP.GE.U32.AND P0, PT, R5, UR6, PT ;  /* 0x0000000605007c0c */ /* 0x000fda000bf06070 */
[C---:B------:R-:W-:Y:S01]  /*03f0*/  @!P0 IMAD.IADD R7, R8.reuse, 0x1, -R3 ;  /* 0x0000000108078824 */ /* 0x040fe200078e0a03 */
[----:B------:R-:W-:-:S04]  /*0400*/  @!P0 LEA R5, R8, UR4, 0x2 ;  /* 0x0000000408058c11 */ /* 0x000fc8000f8e10ff */
[----:B------:R-:W-:Y:S02]  /*0410*/  @!P0 LEA R8, R7, UR4, 0x2 ;  /* 0x0000000407088c11 */ /* 0x000fe4000f8e10ff */
[----:B------:R-:W-:Y:S04]  /*0420*/  @!P0 LDS R7, [R5+-0x4] ;  /* 0xfffffc0005078984 */ /* 0x000fe80000000800 */
[----:B------:R-:W0:Y:S02]  /*0430*/  @!P0 LDS R10, [R8+-0x4] ;  /* 0xfffffc00080a8984 */ /* 0x000e240000000800 */
[----:B0-----:R-:W-:-:S05]  /*0440*/  @!P0 IADD3 R10, PT, PT, R7, R10, RZ ;  /* 0x0000000a070a8210 */ /* 0x001fca0007ffe0ff */
[----:B------:R1:W-:Y:S04]  /*0450*/  @!P0 STS [R5+-0x4], R10 ;  /* 0xfffffc0a05008388 */ /* 0x0003e80000000800 */
[----:B------:R1:W-:Y:S01]  /*0460*/  @!P0 STS [R8+-0x4], R7 ;  /* 0xfffffc0708008388 */ /* 0x0003e20000000800 */
[----:B------:R-:W-:Y:S01]  /*0470*/  BAR.SYNC.DEFER_BLOCKING 0x0 ;  /* 0x0000000000007b1d */ /* 0x000fe20000010000 */
[----:B------:R-:W-:Y:S02]  /*0480*/  ISETP.GT.U32.AND P0, PT, R3, 0x1, PT ;  /* 0x000000010300780c */ /* 0x000fe40003f04070 */
[----:B------:R-:W-:-:S11]  /*0490*/  SHF.R.U32.HI R3, RZ, 0x1, R3 ;  /* 0x00000001ff037819 */ /* 0x000fd60000011603 */
[----:B-1----:R-:W-:Y:S05]  /*04a0*/  @P0 BRA `(.L_x_31) ;  /* 0xfffffffc00c40947 */ /* 0x002fea000383ffff */
[----:B------:R-:W0:Y:S02]  /*04b0*/  LDCU UR5, c[0x0][0x398] ;  /* 0x00007300ff0577ac */ /* 0x000e240008000800 */
[----:B0-----:R-:W-:Y:S02]  /*04c0*/  ISETP.GE.U32.AND P0, PT, R2, UR5, PT ;  /* 0x0000000502007c0c */ /* 0x001fe4000bf06070 */
[----:B------:R-:W-:-:S11]  /*04d0*/  ISETP.GE.U32.AND P1, PT, R0, UR5, PT ;  /* 0x0000000500007c0c */ /* 0x000fd6000bf26070 */
[----:B------:R-:W0:Y:S01]  /*04e0*/  @!P0 LDS R5, [R6] ;  /* 0x0000000006058984 */ /* 0x000e220000000800 */
[----:B------:R-:W1:Y:S02]  /*04f0*/  @!P0 LDC.64 R8, c[0x0][0x380] ;  /* 0x0000e000ff088b82 */ /* 0x000e640000000a00 */
[----:B-1----:R-:W-:-:S05]  /*0500*/  @!P0 IMAD.WIDE.U32 R2, R2, 0x4, R8 ;  /* 0x0000000402028825 */ /* 0x002fca00078e0008 */
[----:B0-----:R0:W-:Y:S01]  /*0510*/  @!P0 STG.E desc[UR8][R2.64], R5 ;  /* 0x0000000502008986 */ /* 0x0011e2000c101908 */
[----:B------:R-:W-:Y:S05]  /*0520*/  @P1 EXIT ;  /* 0x000000000000194d */ /* 0x000fea0003800000 */
[----:B0-----:R-:W0:Y:S01]  /*0530*/  LDS R5, [R4] ;  /* 0x0000000004057984 */ /* 0x001e220000000800 */
[----:B------:R-:W1:Y:S02]  /*0540*/  LDC.64 R2, c[0x0][0x380] ;  /* 0x0000e000ff027b82 */ /* 0x000e640000000a00 */
[----:B-1----:R-:W-:-:S05]  /*0550*/  IMAD.WIDE.U32 R2, R0, 0x4, R2 ;  /* 0x0000000400027825 */ /* 0x002fca00078e0002 */
[----:B0-----:R-:W-:Y:S01]  /*0560*/  STG.E desc[UR8][R2.64], R5 ;  /* 0x0000000502007986 */ /* 0x001fe2000c101908 */
[----:B------:R-:W-:Y:S05]  /*0570*/  EXIT ;  /* 0x000000000000794d */ /* 0x000fea0003800000 */
.L_x_32:
        /* <DEDUP_REMOVED lines=16> */
.L_x_70:


//--------------------- .text._Z7scatterPyPjS_ij  --------------------------
	.section	.text._Z7scatterPyPjS_ij,"ax",@progbits
	.align	128
        .global         _Z7scatterPyPjS_ij
        .type           _Z7scatterPyPjS_ij,@function
        .size           _Z7scatterPyPjS_ij,(.L_x_71 - _Z7scatterPyPjS_ij)
        .other          _Z7scatterPyPjS_ij,@"STO_CUDA_ENTRY STV_DEFAULT"
_Z7scatterPyPjS_ij:
.text._Z7scatterPyPjS_ij:
[----:B------:R-:W-:Y:S01]  /*0000*/  LDC R1, c[0x0][0x37c] ;  /* 0x0000df00ff017b82 */ /* 0x000fe20000000800 */
[----:B------:R-:W0:Y:S01]  /*0010*/  S2R R0, SR_TID.X ;  /* 0x0000000000007919 */ /* 0x000e220000002100 */
[----:B------:R-:W0:Y:S01]  /*0020*/  LDCU UR4, c[0x0][0x360] ;  /* 0x00006c00ff0477ac */ /* 0x000e220008000800 */
[----:B------:R-:W0:Y:S01]  /*0030*/  S2R R3, SR_CTAID.X ;  /* 0x0000000000037919 */ /* 0x000e220000002500 */
[----:B------:R-:W1:Y:S01]  /*0040*/  LDCU.64 UR6, c[0x0][0x398] ;  /* 0x00007300ff0677ac */ /* 0x000e620008000a00 */
[----:B0-----:R-:W-:-:S04]  /*0050*/  IMAD R0, R3, UR4, R0 ;  /* 0x0000000403007c24 */ /* 0x001fc8000f8e0200 */
[----:B-1----:R-:W-:-:S05]  /*0060*/  IMAD R9, R0, UR6, RZ ;  /* 0x0000000600097c24 */ /* 0x002fca000f8e02ff */
[----:B------:R-:W-:-:S13]  /*0070*/  ISETP.GE.U32.AND P0, PT, R9, UR7, PT ;  /* 0x0000000709007c0c */ /* 0x000fda000bf06070 */
[----:B------:R-:W-:Y:S05]  /*0080*/  @P0 EXIT ;  /* 0x000000000000094d */ /* 0x000fea0003800000 */
[----:B------:R-:W-:-:S05]  /*0090*/  VIADD R0, R9, UR6 ;  /* 0x0000000609007c36 */ /* 0x000fca0008000000 */
[----:B------:R-:W-:-:S13]  /*00a0*/  ISETP.GE.U32.AND P0, PT, R9, R0, PT ;  /* 0x000000000900720c */ /* 0x000fda0003f06070 */
[----:B------:R-:W-:Y:S05]  /*00b0*/  @P0 EXIT ;  /* 0x000000000000094d */ /* 0x000fea0003800000 */
[----:B------:R-:W-:Y:S01]  /*00c0*/  VIMNMX.U32 R0, PT, PT, R0, UR7, PT ;  /* 0x0000000700007c48 */ /* 0x000fe2000bfe0000 */
[----:B------:R-:W0:Y:S01]  /*00d0*/  LDCU.64 UR4, c[0x0][0x358] ;  /* 0x00006b00ff0477ac */ /* 0x000e220008000a00 */
[----:B------:R-:W-:Y:S02]  /*00e0*/  BSSY.RECONVERGENT B0, `(.L_x_33) ;  /* 0x0000020000007945 */ /* 0x000fe40003800200 */
[----:B------:R-:W-:-:S05]  /*00f0*/  VIADDMNMX.U32 R2, R9, 0x1, R0, !PT ;  /* 0x0000000109027846 */ /* 0x000fca0007800000 */
[----:B------:R-:W-:Y:S01]  /*0100*/  IMAD.IADD R3, R2, 0x1, -R9 ;  /* 0x0000000102037824 */ /* 0x000fe200078e0a09 */
[----:B------:R-:W-:-:S04]  /*0110*/  IADD3 R2, PT, PT, R9, -R2, RZ ;  /* 0x8000000209027210 */ /* 0x000fc80007ffe0ff */
[----:B------:R-:W-:Y:S01]  /*0120*/  LOP3.LUT P1, R8, R3, 0x3, RZ, 0xc0, !PT ;  /* 0x0000000303087812 */ /* 0x000fe2000782c0ff */
[----:B------:R-:W-:Y:S01]  /*0130*/  IMAD.MOV.U32 R3, RZ, RZ, R9 ;  /* 0x000000ffff037224 */ /* 0x000fe200078e0009 */
[----:B------:R-:W-:-:S11]  /*0140*/  ISETP.GT.U32.AND P0, PT, R2, -0x4, PT ;  /* 0xfffffffc0200780c */ /* 0x000fd60003f04070 */
[----:B0-----:R-:W-:Y:S05]  /*0150*/  @!P1 BRA `(.L_x_34) ;  /* 0x0000000000609947 */ /* 0x001fea0003800000 */
[----:B------:R-:W0:Y:S08]  /*0160*/  LDC.64 R2, c[0x0][0x388] ;  /* 0x0000e200ff027b82 */ /* 0x000e300000000a00 */
[----:B------:R-:W1:Y:S08]  /*0170*/  LDC.64 R6, c[0x0][0x380] ;  /* 0x0000e000ff067b82 */ /* 0x000e700000000a00 */
[----:B------:R-:W2:Y:S01]  /*0180*/  LDC.64 R4, c[0x0][0x390] ;  /* 0x0000e400ff047b82 */ /* 0x000ea20000000a00 */
[----:B0-----:R-:W-:-:S04]  /*0190*/  IMAD.WIDE.U32 R2, R9, 0x4, R2 ;  /* 0x0000000409027825 */ /* 0x001fc800078e0002 */
[----:B------:R-:W-:Y:S01]  /*01a0*/  IMAD.MOV.U32 R11, RZ, RZ, R3 ;  /* 0x000000ffff0b7224 */ /* 0x000fe200078e0003 */
[----:B------:R-:W-:Y:S01]  /*01b0*/  MOV R10, R2 ;  /* 0x00000002000a7202 */ /* 0x000fe20000000f00 */
[----:B------:R-:W-:Y:S01]  /*01c0*/  IMAD.MOV R2, RZ, RZ, -R8 ;  /* 0x000000ffff027224 */ /* 0x000fe200078e0a08 */
[C---:B------:R-:W-:Y:S01]  /*01d0*/  IADD3 R3, PT, PT, R9.reuse, R8, RZ ;  /* 0x0000000809037210 */ /* 0x040fe20007ffe0ff */
[----:B-1----:R-:W-:-:S04]  /*01e0*/  IMAD.WIDE.U32 R6, R9, 0x8, R6 ;  /* 0x0000000809067825 */ /* 0x002fc800078e0006 */
[----:B------:R-:W-:Y:S01]  /*01f0*/  IMAD.MOV.U32 R13, RZ, RZ, R7 ;  /* 0x000000ffff0d7224 */ /* 0x000fe200078e0007 */
[----:B------:R-:W-:-:S07]  /*0200*/  MOV R12, R6 ;  /* 0x00000006000c7202 */ /* 0x000fce0000000f00 */
.L_x_35:
[----:B0-----:R-:W-:Y:S01]  /*0210*/  MOV R6, R12 ;  /* 0x0000000c00067202 */ /* 0x001fe20000000f00 */
[----:B------:R-:W-:Y:S01]  /*0220*/  IMAD.MOV.U32 R7, RZ, RZ, R13 ;  /* 0x000000ffff077224 */ /* 0x000fe200078e000d */
[----:B------:R0:W2:Y:S05]  /*0230*/  LDG.E R9, desc[UR4][R10.64] ;  /* 0x000000040a097981 */ /* 0x0000aa000c1e1900 */
[----:B------:R-:W3:Y:S01]  /*0240*/  LDG.E.64 R6, desc[UR4][R6.64] ;  /* 0x0000000406067981 */ /* 0x000ee2000c1e1b00 */
[----:B------:R-:W-:Y:S02]  /*0250*/  IADD3 R2, PT, PT, R2, 0x1, RZ ;  /* 0x0000000102027810 */ /* 0x000fe40007ffe0ff */
[----:B------:R-:W-:-:S02]  /*0260*/  IADD3 R12, P3, PT, R12, 0x8, RZ ;  /* 0x000000080c0c7810 */ /* 0x000fc40007f7e0ff */
[----:B------:R-:W-:Y:S02]  /*0270*/  ISETP.NE.AND P1, PT, R2, RZ, PT ;  /* 0x000000ff0200720c */ /* 0x000fe40003f25270 */
[----:B0-----:R-:W-:Y:S02]  /*0280*/  IADD3 R10, P2, PT, R10, 0x4, RZ ;  /* 0x000000040a0a7810 */ /* 0x001fe40007f5e0ff */
[----:B------:R-:W-:-:S03]  /*0290*/  IADD3.X R13, PT, PT, RZ, R13, RZ, P3, !PT ;  /* 0x0000000dff0d7210 */ /* 0x000fc60001ffe4ff */
[----:B------:R-:W-:Y:S02]  /*02a0*/  IMAD.X R11, RZ, RZ, R11, P2 ;  /* 0x000000ffff0b7224 */ /* 0x000fe400010e060b */
[----:B--2---:R-:W-:-:S05]  /*02b0*/  IMAD.WIDE.U32 R8, R9, 0x8, R4 ;  /* 0x0000000809087825 */ /* 0x004fca00078e0004 */
[----:B---3--:R0:W-:Y:S01]  /*02c0*/  STG.E.64 desc[UR4][R8.64], R6 ;  /* 0x0000000608007986 */ /* 0x0081e2000c101b04 */
[----:B------:R-:W-:Y:S05]  /*02d0*/  @P1 BRA `(.L_x_35) ;  /* 0xfffffffc00cc1947 */ /* 0x000fea000383ffff */
.L_x_34:
[----:B------:R-:W-:Y:S05]  /*02e0*/  BSYNC.RECONVERGENT B0 ;  /* 0x0000000000007941 */ /* 0x000fea0003800200 */
.L_x_33:
[----:B------:R-:W-:Y:S05]  /*02f0*/  @P0 EXIT ;  /* 0x000000000000094d */ /* 0x000fea0003800000 */
[----:B------:R-:W1:Y:S08]  /*0300*/  LDC.64 R4, c[0x0][0x380] ;  /* 0x0000e000ff047b82 */ /* 0x000e700000000a00 */
[----:B0-----:R-:W0:Y:S01]  /*0310*/  LDC.64 R6, c[0x0][0x388] ;  /* 0x0000e200ff067b82 */ /* 0x001e220000000a00 */
[----:B-1----:R-:W-:-:S03]  /*0320*/  IMAD.WIDE.U32 R4, R3, 0x8, R4 ;  /* 0x0000000803047825 */ /* 0x002fc600078e0004 */
[----:B------:R-:W-:Y:S01]  /*0330*/  IADD3 R2, P0, PT, R4, 0x10, RZ ;  /* 0x0000001004027810 */ /* 0x000fe20007f1e0ff */
[----:B0-----:R-:W-:-:S04]  /*0340*/  IMAD.WIDE.U32 R6, R3, 0x4, R6 ;  /* 0x0000000403067825 */ /* 0x001fc800078e0006 */
[----:B------:R-:W-:Y:S01]  /*0350*/  IMAD.X R5, RZ, RZ, R5, P0 ;  /* 0x000000ffff057224 */ /* 0x000fe200000e0605 */
[----:B------:R-:W-:-:S04]  /*0360*/  IADD3 R6, P1, PT, R6, 0x8, RZ ;  /* 0x0000000806067810 */ /* 0x000fc80007f3e0ff */
[----:B------:R-:W-:-:S09]  /*0370*/  IADD3.X R7, PT, PT, RZ, R7, RZ, P1, !PT ;  /* 0x00000007ff077210 */ /* 0x000fd20000ffe4ff */
.L_x_36:
[----:B0-----:R-:W2:Y:S01]  /*0380*/  LDG.E R13, desc[UR4][R6.64+-0x8] ;  /* 0xfffff804060d7981 */ /* 0x001ea2000c1e1900 */
[----:B------:R-:W-:Y:S01]  /*0390*/  IMAD.MOV.U32 R4, RZ, RZ, R2 ;  /* 0x000000ffff047224 */ /* 0x000fe200078e0002 */
[----:B------:R-:W2:Y:S04]  /*03a0*/  LDC.64 R8, c[0x0][0x390] ;  /* 0x0000e400ff087b82 */ /* 0x000ea80000000a00 */
[----:B------:R-:W3:Y:S01]  /*03b0*/  LDG.E.64 R10, desc[UR4][R4.64+-0x10] ;  /* 0xfffff004040a7981 */ /* 0x000ee2000c1e1b00 */
[----:B--2---:R-:W-:-:S05]  /*03c0*/  IMAD.WIDE.U32 R12, R13, 0x8, R8 ;  /* 0x000000080d0c7825 */ /* 0x004fca00078e0008 */
[----:B---3--:R0:W-:Y:S04]  /*03d0*/  STG.E.64 desc[UR4][R12.64], R10 ;  /* 0x0000000a0c007986 */ /* 0x0081e8000c101b04 */
[----:B------:R-:W2:Y:S04]  /*03e0*/  LDG.E R17, desc[UR4][R6.64+-0x4] ;  /* 0xfffffc0406117981 */ /* 0x000ea8000c1e1900 */
[----:B------:R-:W3:Y:S01]  /*03f0*/  LDG.E.64 R14, desc[UR4][R4.64+-0x8] ;  /* 0xfffff804040e7981 */ /* 0x000ee2000c1e1b00 */
[----:B--2---:R-:W-:-:S05]  /*0400*/  IMAD.WIDE.U32 R16, R17, 0x8, R8 ;  /* 0x0000000811107825 */ /* 0x004fca00078e0008 */
[----:B---3--:R0:W-:Y:S04]  /*0410*/  STG.E.64 desc[UR4][R16.64], R14 ;  /* 0x0000000e10007986 */ /* 0x0081e8000c101b04 */
[----:B------:R-:W2:Y:S04]  /*0420*/  LDG.E R21, desc[UR4][R6.64] ;  /* 0x0000000406157981 */ /* 0x000ea8000c1e1900 */
[----:B------:R-:W3:Y:S01]  /*0430*/  LDG.E.64 R18, desc[UR4][R4.64] ;  /* 0x0000000404127981 */ /* 0x000ee2000c1e1b00 */
[----:B--2---:R-:W-:-:S05]  /*0440*/  IMAD.WIDE.U32 R20, R21, 0x8, R8 ;  /* 0x0000000815147825 */ /* 0x004fca00078e0008 */
[----:B---3--:R0:W-:Y:S04]  /*0450*/  STG.E.64 desc[UR4][R20.64], R18 ;  /* 0x0000001214007986 */ /* 0x0081e8000c101b04 */
[----:B------:R1:W2:Y:S04]  /*0460*/  LDG.E R25, desc[UR4][R6.64+0x4] ;  /* 0x0000040406197981 */ /* 0x0002a8000c1e1900 */
[----:B------:R3:W4:Y:S01]  /*0470*/  LDG.E.64 R22, desc[UR4][R4.64+0x8] ;  /* 0x0000080404167981 */ /* 0x000722000c1e1b00 */
[----:B------:R-:W-:Y:S02]  /*0480*/  IADD3 R3, PT, PT, R3, 0x4, RZ ;  /* 0x0000000403037810 */ /* 0x000fe40007ffe0ff */
[----:B------:R-:W-:-:S02]  /*0490*/  IADD3 R2, P1, PT, R4, 0x20, RZ ;  /* 0x0000002004027810 */ /* 0x000fc40007f3e0ff */
[----:B------:R-:W-:Y:S02]  /*04a0*/  ISETP.GE.U32.AND P0, PT, R3, R0, PT ;  /* 0x000000000300720c */ /* 0x000fe40003f06070 */
[----:B-1----:R-:W-:Y:S01]  /*04b0*/  IADD3 R6, P2, PT, R6, 0x10, RZ ;  /* 0x0000001006067810 */ /* 0x002fe20007f5e0ff */
[----:B---3--:R-:W-:-:S03]  /*04c0*/  IMAD.X R5, RZ, RZ, R5, P1 ;  /* 0x000000ffff057224 */ /* 0x008fc600008e0605 */
[----:B------:R-:W-:Y:S01]  /*04d0*/  IADD3.X R7, PT, PT, RZ, R7, RZ, P2, !PT ;  /* 0x00000007ff077210 */ /* 0x000fe200017fe4ff */
[----:B--2---:R-:W-:-:S05]  /*04e0*/  IMAD.WIDE.U32 R8, R25, 0x8, R8 ;  /* 0x0000000819087825 */ /* 0x004fca00078e0008 */
[----:B----4-:R0:W-:Y:S01]  /*04f0*/  STG.E.64 desc[UR4][R8.64], R22 ;  /* 0x0000001608007986 */ /* 0x0101e2000c101b04 */
[----:B------:R-:W-:Y:S05]  /*0500*/  @!P0 BRA `(.L_x_36) ;  /* 0xfffffffc009c8947 */ /* 0x000fea000383ffff */
[----:B------:R-:W-:Y:S05]  /*0510*/  EXIT ;  /* 0x000000000000794d */ /* 0x000fea0003800000 */
.L_x_37:
        /* <DEDUP_REMOVED lines=14> */
.L_x_71:


//--------------------- .text._Z8getIndexPjS_S_ijj --------------------------
	.section	.text._Z8getIndexPjS_S_ijj,"ax",@progbits
	.align	128
        .global         _Z8getIndexPjS_S_ijj
        .type           _Z8getIndexPjS_S_ijj,@function
        .size           _Z8getIndexPjS_S_ijj,(.L_x_72 - _Z8getIndexPjS_S_ijj)
        .other          _Z8getIndexPjS_S_ijj,@"STO_CUDA_ENTRY STV_DEFAULT"
_Z8getIndexPjS_S_ijj:
.text._Z8getIndexPjS_S_ijj:
[----:B------:R-:W0:Y:S01]  /*0000*/  LDC R1, c[0x0][0x37c] ;  /* 0x0000df00ff017b82 */ /* 0x000e220000000800 */
[----:B------:R-:W1:Y:S01]  /*0010*/  S2R R26, SR_TID.X ;  /* 0x00000000001a7919 */ /* 0x000e620000002100 */
[----:B------:R-:W2:Y:S01]  /*0020*/  LDCU UR5, c[0x0][0x2fc] ;  /* 0x00005f80ff0577ac */ /* 0x000ea20008000800 */
[----:B0-----:R-:W-:Y:S01]  /*0030*/  VIADD R1, R1, 0xfffffff0 ;  /* 0xfffffff001017836 */ /* 0x001fe20000000000 */
[----:B------:R-:W1:Y:S01]  /*0040*/  S2R R3, SR_CTAID.X ;  /* 0x0000000000037919 */ /* 0x000e620000002500 */
[----:B------:R-:W1:Y:S01]  /*0050*/  LDCU UR6, c[0x0][0x360] ;  /* 0x00006c00ff0677ac */ /* 0x000e620008000800 */
[----:B------:R-:W0:Y:S01]  /*0060*/  LDCU.64 UR8, c[0x0][0x398] ;  /* 0x00007300ff0877ac */ /* 0x000e220008000a00 */
[----:B------:R-:W3:Y:S02]  /*0070*/  LDCU UR4, c[0x0][0x2f8] ;  /* 0x00005f00ff0477ac */ /* 0x000ee40008000800 */
[----:B---3--:R-:W-:Y:S01]  /*0080*/  IADD3 R18, P1, PT, R1, UR4, RZ ;  /* 0x0000000401127c10 */ /* 0x008fe2000ff3e0ff */
[----:B-1----:R-:W-:-:S04]  /*0090*/  IMAD R26, R3, UR6, R26 ;  /* 0x00000006031a7c24 */ /* 0x002fc8000f8e021a */
[----:B--2---:R-:W-:Y:S02]  /*00a0*/  IMAD.X R2, RZ, RZ, UR5, P1 ;  /* 0x00000005ff027e24 */ /* 0x004fe400088e06ff */
[----:B0-----:R-:W-:-:S05]  /*00b0*/  IMAD R26, R26, UR8, RZ ;  /* 0x000000081a1a7c24 */ /* 0x001fca000f8e02ff */
[----:B------:R-:W-:-:S13]  /*00c0*/  ISETP.GE.U32.AND P0, PT, R26, UR9, PT ;  /* 0x000000091a007c0c */ /* 0x000fda000bf06070 */
[----:B------:R-:W-:Y:S05]  /*00d0*/  @P0 EXIT ;  /* 0x000000000000094d */ /* 0x000fea0003800000 */
[----:B------:R-:W-:-:S05]  /*00e0*/  VIADD R25, R26, UR8 ;  /* 0x000000081a197c36 */ /* 0x000fca0008000000 */
[----:B------:R-:W-:-:S13]  /*00f0*/  ISETP.GE.U32.AND P0, PT, R26, R25, PT ;  /* 0x000000191a00720c */ /* 0x000fda0003f06070 */
[----:B------:R-:W-:Y:S05]  /*0100*/  @P0 EXIT ;  /* 0x000000000000094d */ /* 0x000fea0003800000 */
[----:B------:R-:W-:Y:S01]  /*0110*/  VIMNMX.U32 R25, PT, PT, R25, UR9, PT ;  /* 0x0000000919197c48 */ /* 0x000fe2000bfe0000 */
[----:B------:R-:W0:Y:S01]  /*0120*/  LDCU.64 UR36, c[0x0][0x358] ;  /* 0x00006b00ff2477ac */ /* 0x000e220008000a00 */
[----:B------:R-:W-:Y:S01]  /*0130*/  BSSY.RECONVERGENT B7, `(.L_x_38) ;  /* 0x0000038000077945 */ /* 0x000fe20003800200 */
[--C-:B------:R-:W-:Y:S01]  /*0140*/  IMAD.MOV.U32 R24, RZ, RZ, R26.reuse ;  /* 0x000000ffff187224 */ /* 0x100fe200078e001a */
[----:B------:R-:W-:Y:S01]  /*0150*/  VIADDMNMX.U32 R3, R26, 0x1, R25, !PT ;  /* 0x000000011a037846 */ /* 0x000fe20007800019 */
[----:B------:R-:W1:Y:S04]  /*0160*/  LDCU UR38, c[0x0][0x39c] ;  /* 0x00007380ff2677ac */ /* 0x000e680008000800 */
[----:B------:R-:W-:Y:S01]  /*0170*/  IMAD.IADD R3, R3, 0x1, -R26 ;  /* 0x0000000103037824 */ /* 0x000fe200078e0a1a */
[----:B------:R-:W2:Y:S04]  /*0180*/  LDCU UR39, c[0x0][0x39c] ;  /* 0x00007380ff2777ac */ /* 0x000ea80008000800 */
[----:B------:R-:W-:-:S13]  /*0190*/  LOP3.LUT P0, R3, R3, 0x3, RZ, 0xc0, !PT ;  /* 0x0000000303037812 */ /* 0x000fda000780c0ff */
[----:B01----:R-:W-:Y:S05]  /*01a0*/  @!P0 BRA `(.L_x_39) ;  /* 0x0000000000c08947 */ /* 0x003fea0003800000 */
[----:B------:R-:W0:Y:S01]  /*01b0*/  LDC.64 R6, c[0x0][0x390] ;  /* 0x0000e400ff067b82 */ /* 0x000e220000000a00 */
[----:B------:R-:W-:Y:S02]  /*01c0*/  IMAD.MOV R19, RZ, RZ, -R3 ;  /* 0x000000ffff137224 */ /* 0x000fe400078e0a03 */
[----:B------:R-:W-:-:S05]  /*01d0*/  IMAD.MOV.U32 R24, RZ, RZ, R26 ;  /* 0x000000ffff187224 */ /* 0x000fca00078e001a */
[----:B------:R-:W1:Y:S08]  /*01e0*/  LDC.64 R4, c[0x0][0x388] ;  /* 0x0000e200ff047b82 */ /* 0x000e700000000a00 */
[----:B------:R-:W3:Y:S01]  /*01f0*/  LDC.64 R22, c[0x0][0x380] ;  /* 0x0000e000ff167b82 */ /* 0x000ee20000000a00 */
[----:B0-----:R-:W-:-:S04]  /*0200*/  IMAD.WIDE.U32 R6, R26, 0x4, R6 ;  /* 0x000000041a067825 */ /* 0x001fc800078e0006 */
[----:B------:R-:W-:Y:S01]  /*0210*/  IMAD.MOV.U32 R17, RZ, RZ, R7 ;  /* 0x000000ffff117224 */ /* 0x000fe200078e0007 */
[----:B------:R-:W-:Y:S01]  /*0220*/  MOV R16, R6 ;  /* 0x0000000600107202 */ /* 0x000fe20000000f00 */
[----:B-1----:R-:W-:-:S04]  /*0230*/  IMAD.WIDE.U32 R4, R26, 0x4, R4 ;  /* 0x000000041a047825 */ /* 0x002fc800078e0004 */
[----:B------:R-:W-:Y:S02]  /*0240*/  IMAD.MOV.U32 R28, RZ, RZ, R4 ;  /* 0x000000ffff1c7224 */ /* 0x000fe400078e0004 */
[----:B------:R-:W-:Y:S02]  /*0250*/  IMAD.MOV.U32 R29, RZ, RZ, R5 ;  /* 0x000000ffff1d7224 */ /* 0x000fe400078e0005 */
[----:B---3--:R-:W-:-:S07]  /*0260*/  IMAD.WIDE.U32 R22, R26, 0x4, R22 ;  /* 0x000000041a167825 */ /* 0x008fce00078e0016 */
.L_x_42:
[----:B------:R-:W3:Y:S04]  /*0270*/  LDG.E R0, desc[UR36][R16.64] ;  /* 0x0000002410007981 */ /* 0x000ee8000c1e1900 */
[----:B------:R-:W4:Y:S01]  /*0280*/  LDG.E R3, desc[UR36][R28.64] ;  /* 0x000000241c037981 */ /* 0x000f22000c1e1900 */
[----:B------:R-:W-:Y:S01]  /*0290*/  VIADD R19, R19, 0x1 ;  /* 0x0000000113137836 */ /* 0x000fe20000000000 */
[----:B------:R-:W-:Y:S04]  /*02a0*/  BSSY.RECONVERGENT B6, `(.L_x_40) ;  /* 0x0000017000067945 */ /* 0x000fe80003800200 */
[----:B------:R-:W-:-:S04]  /*02b0*/  ISETP.NE.AND P1, PT, R19, RZ, PT ;  /* 0x000000ff1300720c */ /* 0x000fc80003f25270 */
[----:B------:R-:W-:Y:S02]  /*02c0*/  P2R R27, PR, RZ, 0x2 ;  /* 0x00000002ff1b7803 */ /* 0x000fe40000000000 */
[----:B---3--:R-:W-:-:S13]  /*02d0*/  ISETP.NE.AND P0, PT, R0, RZ, PT ;  /* 0x000000ff0000720c */ /* 0x008fda0003f05270 */
[----:B------:R-:W4:Y:S02]  /*02e0*/  @!P0 LDC R0, c[0x0][0x3a0] ;  /* 0x0000e800ff008b82 */ /* 0x000f240000000800 */
[----:B----4-:R-:W-:-:S04]  /*02f0*/  @!P0 IADD3 R3, PT, PT, -R3, R0, R24 ;  /* 0x0000000003038210 */ /* 0x010fc80007ffe118 */
[----:B------:R-:W-:Y:S01]  /*0300*/  ISETP.GE.U32.AND P0, PT, R3, UR38, PT ;  /* 0x0000002603007c0c */ /* 0x000fe2000bf06070 */
[----:B------:R0:W-:-:S12]  /*0310*/  STG.E desc[UR36][R22.64], R3 ;  /* 0x0000000316007986 */ /* 0x0001d8000c101924 */
[----:B0-----:R-:W-:Y:S05]  /*0320*/  @!P0 BRA `(.L_x_41) ;  /* 0x0000000000388947 */ /* 0x001fea0003800000 */
[----:B------:R-:W3:Y:S01]  /*0330*/  LDG.E R10, desc[UR36][R28.64] ;  /* 0x000000241c0a7981 */ /* 0x000ee2000c1e1900 */
[----:B------:R-:W3:Y:S03]  /*0340*/  LDC R11, c[0x0][0x3a0] ;  /* 0x0000e800ff0b7b82 */ /* 0x000ee60000000800 */
[----:B------:R-:W4:Y:S01]  /*0350*/  LDG.E R0, desc[UR36][R16.64] ;  /* 0x0000002410007981 */ /* 0x000f22000c1e1900 */
[----:B------:R-:W-:Y:S01]  /*0360*/  MOV R8, 0x8 ;  /* 0x0000000800087802 */ /* 0x000fe20000000f00 */
[----:B------:R-:W0:Y:S01]  /*0370*/  LDCU.64 UR4, c[0x4][URZ] ;  /* 0x01000000ff0477ac */ /* 0x000e220008000a00 */
[----:B------:R-:W-:Y:S01]  /*0380*/  MOV R6, R18 ;  /* 0x0000001200067202 */ /* 0x000fe20000000f00 */
[----:B------:R-:W-:-:S03]  /*0390*/  IMAD.MOV.U32 R7, RZ, RZ, R2 ;  /* 0x000000ffff077224 */ /* 0x000fc600078e0002 */
[----:B------:R-:W1:Y:S01]  /*03a0*/  LDC.64 R8, c[0x4][R8] ;  /* 0x0100000008087b82 */ /* 0x000e620000000a00 */
[----:B0-----:R-:W-:Y:S02]  /*03b0*/  IMAD.U32 R4, RZ, RZ, UR4 ;  /* 0x00000004ff047e24 */ /* 0x001fe4000f8e00ff */
[----:B------:R-:W-:Y:S01]  /*03c0*/  IMAD.U32 R5, RZ, RZ, UR5 ;  /* 0x00000005ff057e24 */ /* 0x000fe2000f8e00ff */
[----:B---3--:R0:W-:Y:S04]  /*03d0*/  STL.64 [R1], R10 ;  /* 0x0000000a01007387 */ /* 0x0081e80000100a00 */
[----:B-1--4-:R0:W-:Y:S02]  /*03e0*/  STL [R1+0x8], R0 ;  /* 0x0000080001007387 */ /* 0x0121e40000100800 */
[----:B------:R-:W-:-:S07]  /*03f0*/  LEPC R20, `(.L_x_41) ;  /* 0x000000001014794e */ /* 0x000fce0000000000 */
[----:B0-2---:R-:W-:Y:S05]  /*0400*/  CALL.ABS.NOINC R8 ;  /* 0x0000000008007343 */ /* 0x005fea0003c00000 */
.L_x_41:
[----:B--2---:R-:W-:Y:S05]  /*0410*/  BSYNC.RECONVERGENT B6 ;  /* 0x0000000000067941 */ /* 0x004fea0003800200 */
.L_x_40:
[----:B------:R-:W-:Y:S01]  /*0420*/  ISETP.NE.AND P6, PT, R27, RZ, PT ;  /* 0x000000ff1b00720c */ /* 0x000fe20003fc5270 */
[----:B------:R-:W-:Y:S01]  /*0430*/  VIADD R24, R24, 0x1 ;  /* 0x0000000118187836 */ /* 0x000fe20000000000 */
[----:B------:R-:W-:Y:S02]  /*0440*/  IADD3 R22, P0, PT, R22, 0x4, RZ ;  /* 0x0000000416167810 */ /* 0x000fe40007f1e0ff */
[----:B------:R-:W-:Y:S02]  /*0450*/  IADD3 R28, P1, PT, R28, 0x4, RZ ;  /* 0x000000041c1c7810 */ /* 0x000fe40007f3e0ff */
[----:B------:R-:W-:Y:S01]  /*0460*/  IADD3 R16, P2, PT, R16, 0x4, RZ ;  /* 0x0000000410107810 */ /* 0x000fe20007f5e0ff */
[----:B------:R-:W-:Y:S02]  /*0470*/  IMAD.X R23, RZ, RZ, R23, P0 ;  /* 0x000000ffff177224 */ /* 0x000fe400000e0617 */
[----:B------:R-:W-:Y:S02]  /*0480*/  IMAD.X R29, RZ, RZ, R29, P1 ;  /* 0x000000ffff1d7224 */ /* 0x000fe400008e061d */
[----:B------:R-:W-:-:S02]  /*0490*/  IMAD.X R17, RZ, RZ, R17, P2 ;  /* 0x000000ffff117224 */ /* 0x000fc400010e0611 */
[----:B------:R-:W-:Y:S06]  /*04a0*/  @P6 BRA `(.L_x_42) ;  /* 0xfffffffc00706947 */ /* 0x000fec000383ffff */
.L_x_39:
[----:B--2---:R-:W-:Y:S05]  /*04b0*/  BSYNC.RECONVERGENT B7 ;  /* 0x0000000000077941 */ /* 0x004fea0003800200 */
.L_x_38:
[----:B------:R-:W-:-:S04]  /*04c0*/  VIADDMNMX.U32 R3, R26, 0x1, R25, !PT ;  /* 0x000000011a037846 */ /* 0x000fc80007800019 */
[----:B------:R-:W-:-:S04]  /*04d0*/  IADD3 R0, PT, PT, R26, -R3, RZ ;  /* 0x800000031a007210 */ /* 0x000fc80007ffe0ff */
[----:B------:R-:W-:-:S13]  /*04e0*/  ISETP.GT.U32.AND P0, PT, R0, -0x4, PT ;  /* 0xfffffffc0000780c */ /* 0x000fda0003f04070 */
[----:B------:R-:W-:Y:S05]  /*04f0*/  @P0 EXIT ;  /* 0x000000000000094d */ /* 0x000fea0003800000 */
[----:B------:R-:W-:-:S07]  /*0500*/  VIADD R24, R24, 0x1 ;  /* 0x0000000118187836 */ /* 0x000fce0000000000 */
.L_x_51:
[----:B------:R-:W0:Y:S01]  /*0510*/  LDC.64 R26, c[0x0][0x390] ;  /* 0x0000e400ff1a7b82 */ /* 0x000e220000000a00 */
[----:B------:R-:W-:-:S07]  /*0520*/  VIADD R5, R24, 0xffffffff ;  /* 0xffffffff18057836 */ /* 0x000fce0000000000 */
[----:B------:R-:W1:Y:S08]  /*0530*/  LDC.64 R22, c[0x0][0x388] ;  /* 0x0000e200ff167b82 */ /* 0x000e700000000a00 */
[----:B------:R-:W2:Y:S01]  /*0540*/  LDC.64 R16, c[0x0][0x380] ;  /* 0x0000e000ff107b82 */ /* 0x000ea20000000a00 */
[----:B0-----:R-:W-:-:S05]  /*0550*/  IMAD.WIDE.U32 R26, R5, 0x4, R26 ;  /* 0x00000004051a7825 */ /* 0x001fca00078e001a */
[----:B------:R-:W3:Y:S01]  /*0560*/  LDG.E R3, desc[UR36][R26.64] ;  /* 0x000000241a037981 */ /* 0x000ee2000c1e1900 */
[----:B-1----:R-:W-:-:S05]  /*0570*/  IMAD.WIDE.U32 R22, R5, 0x4, R22 ;  /* 0x0000000405167825 */ /* 0x002fca00078e0016 */
[----:B------:R-:W4:Y:S01]  /*0580*/  LDG.E R0, desc[UR36][R22.64] ;  /* 0x0000002416007981 */ /* 0x000f22000c1e1900 */
[----:B------:R-:W-:Y:S01]  /*0590*/  BSSY.RECONVERGENT B6, `(.L_x_43) ;  /* 0x0000017000067945 */ /* 0x000fe20003800200 */
[----:B--2---:R-:W-:Y:S01]  /*05a0*/  IMAD.WIDE.U32 R16, R5, 0x4, R16 ;  /* 0x0000000405107825 */ /* 0x004fe200078e0010 */
[----:B---3--:R-:W-:-:S13]  /*05b0*/  ISETP.NE.AND P0, PT, R3, RZ, PT ;  /* 0x000000ff0300720c */ /* 0x008fda0003f05270 */
[----:B------:R-:W0:Y:S01]  /*05c0*/  @!P0 LDC R4, c[0x0][0x3a0] ;  /* 0x0000e800ff048b82 */ /* 0x000e220000000800 */
[----:B----4-:R-:W-:-:S04]  /*05d0*/  @!P0 LOP3.LUT R3, RZ, R0, RZ, 0x33, !PT ;  /* 0x00000000ff038212 */ /* 0x010fc800078e33ff */
[----:B0-----:R-:W-:-:S04]  /*05e0*/  @!P0 IADD3 R0, PT, PT, R3, R4, R24 ;  /* 0x0000000403008210 */ /* 0x001fc80007ffe018 */
[----:B------:R-:W-:Y:S01]  /*05f0*/  ISETP.GE.U32.AND P0, PT, R0, UR39, PT ;  /* 0x0000002700007c0c */ /* 0x000fe2000bf06070 */
[----:B------:R0:W-:-:S12]  /*0600*/  STG.E desc[UR36][R16.64], R0 ;  /* 0x0000000010007986 */ /* 0x0001d8000c101924 */
[----:B0-----:R-:W-:Y:S05]  /*0610*/  @!P0 BRA `(.L_x_44) ;  /* 0x0000000000388947 */ /* 0x001fea0003800000 */
[----:B------:R-:W2:Y:S01]  /*0620*/  LDG.E R10, desc[UR36][R22.64] ;  /* 0x00000024160a7981 */ /* 0x000ea2000c1e1900 */
[----:B------:R-:W2:Y:S03]  /*0630*/  LDC R11, c[0x0][0x3a0] ;  /* 0x0000e800ff0b7b82 */ /* 0x000ea60000000800 */
[----:B------:R-:W3:Y:S01]  /*0640*/  LDG.E R0, desc[UR36][R26.64] ;  /* 0x000000241a007981 */ /* 0x000ee2000c1e1900 */
[----:B------:R-:W-:Y:S01]  /*0650*/  MOV R8, 0x8 ;  /* 0x0000000800087802 */ /* 0x000fe20000000f00 */
[----:B------:R-:W0:Y:S01]  /*0660*/  LDCU.64 UR4, c[0x4][URZ] ;  /* 0x01000000ff0477ac */ /* 0x000e220008000a00 */
[----:B------:R-:W-:Y:S01]  /*0670*/  IMAD.MOV.U32 R6, RZ, RZ, R18 ;  /* 0x000000ffff067224 */ /* 0x000fe200078e0012 */
[----:B------:R-:W-:-:S03]  /*0680*/  MOV R7, R2 ;  /* 0x0000000200077202 */ /* 0x000fc60000000f00 */
[----:B------:R-:W1:Y:S01]  /*0690*/  LDC.64 R8, c[0x4][R8] ;  /* 0x0100000008087b82 */ /* 0x000e620000000a00 */
[----:B0-----:R-:W-:Y:S02]  /*06a0*/  IMAD.U32 R4, RZ, RZ, UR4 ;  /* 0x00000004ff047e24 */ /* 0x001fe4000f8e00ff */
[----:B------:R-:W-:Y:S01]  /*06b0*/  IMAD.U32 R5, RZ, RZ, UR5 ;  /* 0x00000005ff057e24 */ /* 0x000fe2000f8e00ff */
[----:B--2---:R0:W-:Y:S04]  /*06c0*/  STL.64 [R1], R10 ;  /* 0x0000000a01007387 */ /* 0x0041e80000100a00 */
[----:B-1-3--:R0:W-:Y:S02]  /*06d0*/  STL [R1+0x8], R0 ;  /* 0x0000080001007387 */ /* 0x00a1e40000100800 */
[----:B------:R-:W-:-:S07]  /*06e0*/  LEPC R20, `(.L_x_44) ;  /* 0x000000001014794e */ /* 0x000fce0000000000 */
[----:B0-----:R-:W-:Y:S05]  /*06f0*/  CALL.ABS.NOINC R8 ;  /* 0x0000000008007343 */ /* 0x001fea0003c00000 */
.L_x_44:
[----:B------:R-:W-:Y:S05]  /*0700*/  BSYNC.RECONVERGENT B6 ;  /* 0x0000000000067941 */ /* 0x000fea0003800200 */
.L_x_43:
[----:B------:R-:W2:Y:S04]  /*0710*/  LDG.E R0, desc[UR36][R26.64+0x4] ;  /* 0x000004241a007981 */ /* 0x000ea8000c1e1900 */
[----:B------:R-:W3:Y:S01]  /*0720*/  LDG.E R3, desc[UR36][R22.64+0x4] ;  /* 0x0000042416037981 */ /* 0x000ee2000c1e1900 */
[----:B------:R-:W-:Y:S01]  /*0730*/  BSSY.RECONVERGENT B6, `(.L_x_45) ;  /* 0x0000015000067945 */ /* 0x000fe20003800200 */
[----:B--2---:R-:W-:-:S13]  /*0740*/  ISETP.NE.AND P0, PT, R0, RZ, PT ;  /* 0x000000ff0000720c */ /* 0x004fda0003f05270 */
[----:B------:R-:W3:Y:S02]  /*0750*/  @!P0 LDC R0, c[0x0][0x3a0] ;  /* 0x0000e800ff008b82 */ /* 0x000ee40000000800 */
[----:B---3--:R-:W-:-:S04]  /*0760*/  @!P0 IADD3 R3, PT, PT, -R3, R0, R24 ;  /* 0x0000000003038210 */ /* 0x008fc80007ffe118 */
        /* <DEDUP_REMOVED lines=8> */
[----:B------:R-:W-:Y:S02]  /*07f0*/  IMAD.MOV.U32 R6, RZ, RZ, R18 ;  /* 0x000000ffff067224 */ /* 0x000fe400078e0012 */
[----:B------:R-:W-:Y:S02]  /*0800*/  IMAD.MOV.U32 R7, RZ, RZ, R2 ;  /* 0x000000ffff077224 */ /* 0x000fe400078e0002 */
[----:B------:R-:W1:Y:S01]  /*0810*/  LDC.64 R8, c[0x4][R8] ;  /* 0x0100000008087b82 */ /* 0x000e620000000a00 */
[----:B0-----:R-:W-:-:S02]  /*0820*/  IMAD.U32 R4, RZ, RZ, UR4 ;  /* 0x00000004ff047e24 */ /* 0x001fc4000f8e00ff */
[----:B------:R-:W-:Y:S01]  /*0830*/  IMAD.U32 R5, RZ, RZ, UR5 ;  /* 0x00000005ff057e24 */ /* 0x000fe2000f8e00ff */
[----:B--2---:R0:W-:Y:S04]  /*0840*/  STL.64 [R1], R10 ;  /* 0x0000000a01007387 */ /* 0x0041e80000100a00 */
[----:B-1-3--:R0:W-:Y:S02]  /*0850*/  STL [R1+0x8], R0 ;  /* 0x0000080001007387 */ /* 0x00a1e40000100800 */
[----:B------:R-:W-:-:S07]  /*0860*/  LEPC R20, `(.L_x_46) ;  /* 0x000000001014794e */ /* 0x000fce0000000000 */
[----:B0-----:R-:W-:Y:S05]  /*0870*/  CALL.ABS.NOINC R8 ;  /* 0x0000000008007343 */ /* 0x001fea0003c00000 */
.L_x_46:
[----:B------:R-:W-:Y:S05]  /*0880*/  BSYNC.RECONVERGENT B6 ;  /* 0x0000000000067941 */ /* 0x000fea0003800200 */
.L_x_45:
[----:B------:R-:W2:Y:S04]  /*0890*/  LDG.E R0, desc[UR36][R26.64+0x8] ;  /* 0x000008241a007981 */ /* 0x000ea8000c1e1900 */
[----:B------:R-:W3:Y:S01]  /*08a0*/  LDG.E R3, desc[UR36][R22.64+0x8] ;  /* 0x0000082416037981 */ /* 0x000ee2000c1e1900 */
[----:B------:R-:W-:Y:S01]  /*08b0*/  BSSY.RECONVERGENT B6, `(.L_x_47) ;  /* 0x0000016000067945 */ /* 0x000fe20003800200 */
[----:B--2---:R-:W-:-:S13]  /*08c0*/  ISETP.NE.AND P0, PT, R0, RZ, PT ;  /* 0x000000ff0000720c */ /* 0x004fda0003f05270 */
[----:B------:R-:W3:Y:S02]  /*08d0*/  @!P0 LDC R0, c[0x0][0x3a0] ;  /* 0x0000e800ff008b82 */ /* 0x000ee40000000800 */
[----:B---3--:R-:W-:-:S05]  /*08e0*/  @!P0 IADD3 R0, PT, PT, -R3, R0, R24 ;  /* 0x0000000003008210 */ /* 0x008fca0007ffe118 */
[----:B------:R-:W-:-:S05]  /*08f0*/  @!P0 VIADD R3, R0, 0x1 ;  /* 0x0000000100038836 */ /* 0x000fca0000000000 */
[----:B------:R0:W-:Y:S01]  /*0900*/  STG.E desc[UR36][R16.64+0x8], R3 ;  /* 0x0000080310007986 */ /* 0x0001e2000c101924 */
[----:B------:R-:W-:-:S13]  /*0910*/  ISETP.GE.U32.AND P0, PT, R3, UR39, PT ;  /* 0x0000002703007c0c */ /* 0x000fda000bf06070 */
        /* <DEDUP_REMOVED lines=9> */
[----:B0-----:R-:W-:Y:S01]  /*09b0*/  MOV R4, UR4 ;  /* 0x0000000400047c02 */ /* 0x001fe20008000f00 */
[----:B------:R-:W-:Y:S01]  /*09c0*/  IMAD.U32 R5, RZ, RZ, UR5 ;  /* 0x00000005ff057e24 */ /* 0x000fe2000f8e00ff */
[----:B--2---:R0:W-:Y:S04]  /*09d0*/  STL.64 [R1], R10 ;  /* 0x0000000a01007387 */ /* 0x0041e80000100a00 */
[----:B-1-3--:R0:W-:Y:S02]  /*09e0*/  STL [R1+0x8], R0 ;  /* 0x0000080001007387 */ /* 0x00a1e40000100800 */
[----:B------:R-:W-:-:S07]  /*09f0*/  LEPC R20, `(.L_x_48) ;  /* 0x000000001014794e */ /* 0x000fce0000000000 */
[----:B0-----:R-:W-:Y:S05]  /*0a00*/  CALL.ABS.NOINC R8 ;  /* 0x0000000008007343 */ /* 0x001fea0003c00000 */
.L_x_48:
[----:B------:R-:W-:Y:S05]  /*0a10*/  BSYNC.RECONVERGENT B6 ;  /* 0x0000000000067941 */ /* 0x000fea0003800200 */
.L_x_47:
        /* <DEDUP_REMOVED lines=11> */
[----:B------:R-:W0:Y:S03]  /*0ad0*/  LDC R9, c[0x0][0x3a0] ;  /* 0x0000e800ff097b82 */ /* 0x000e260000000800 */
[----:B------:R-:W0:Y:S01]  /*0ae0*/  LDG.E R8, desc[UR36][R22.64+0xc] ;  /* 0x00000c2416087981 */ /* 0x000e22000c1e1900 */
[----:B------:R-:W-:Y:S01]  /*0af0*/  MOV R0, 0x8 ;  /* 0x0000000800007802 */ /* 0x000fe20000000f00 */
[----:B------:R-:W1:Y:S01]  /*0b00*/  LDCU.64 UR4, c[0x4][URZ] ;  /* 0x01000000ff0477ac */ /* 0x000e620008000a00 */
[----:B------:R-:W-:Y:S02]  /*0b10*/  IMAD.MOV.U32 R6, RZ, RZ, R18 ;  /* 0x000000ffff067224 */ /* 0x000fe400078e0012 */
[----:B------:R3:W4:Y:S01]  /*0b20*/  LDC.64 R10, c[0x4][R0] ;  /* 0x01000000000a7b82 */ /* 0x0007220000000a00 */
[----:B------:R-:W-:-:S02]  /*0b30*/  IMAD.MOV.U32 R7, RZ, RZ, R2 ;  /* 0x000000ffff077224 */ /* 0x000fc400078e0002 */
[----:B-1----:R-:W-:Y:S01]  /*0b40*/  IMAD.U32 R4, RZ, RZ, UR4 ;  /* 0x00000004ff047e24 */ /* 0x002fe2000f8e00ff */
[----:B------:R-:W-:Y:S01]  /*0b50*/  MOV R5, UR5 ;  /* 0x0000000500057c02 */ /* 0x000fe20008000f00 */
[----:B--2---:R3:W-:Y:S04]  /*0b60*/  STL [R1+0x8], R26 ;  /* 0x0000081a01007387 */ /* 0x0047e80000100800 */
[----:B0---4-:R3:W-:Y:S02]  /*0b70*/  STL.64 [R1], R8 ;  /* 0x0000000801007387 */ /* 0x0117e40000100a00 */
[----:B------:R-:W-:-:S07]  /*0b80*/  LEPC R20, `(.L_x_50) ;  /* 0x000000001014794e */ /* 0x000fce0000000000 */
[----:B---3--:R-:W-:Y:S05]  /*0b90*/  CALL.ABS.NOINC R10 ;  /* 0x000000000a007343 */ /* 0x008fea0003c00000 */
.L_x_50:
[----:B------:R-:W-:Y:S05]  /*0ba0*/  BSYNC.RECONVERGENT B6 ;  /* 0x0000000000067941 */ /* 0x000fea0003800200 */
.L_x_49:
[C---:B------:R-:W-:Y:S02]  /*0bb0*/  VIADD R0, R24.reuse, 0x3 ;  /* 0x0000000318007836 */ /* 0x040fe40000000000 */
[----:B------:R-:W-:-:S03]  /*0bc0*/  VIADD R24, R24, 0x4 ;  /* 0x0000000418187836 */ /* 0x000fc60000000000 */
[----:B------:R-:W-:-:S13]  /*0bd0*/  ISETP.GE.U32.AND P0, PT, R0, R25, PT ;  /* 0x000000190000720c */ /* 0x000fda0003f06070 */
[----:B------:R-:W-:Y:S05]  /*0be0*/  @!P0 BRA `(.L_x_51) ;  /* 0xfffffff800488947 */ /* 0x000fea000383ffff */
[----:B------:R-:W-:Y:S05]  /*0bf0*/  EXIT ;  /* 0x000000000000794d */ /* 0x000fea0003800000 */
.L_x_52:
        /* <DEDUP_REMOVED lines=16> */
.L_x_72:


//--------------------- .text._Z7getMaskPyPjijyj  --------------------------
	.section	.text._Z7getMaskPyPjijyj,"ax",@progbits
	.align	128
        .global         _Z7getMaskPyPjijyj
        .type           _Z7getMaskPyPjijyj,@function
        .size           _Z7getMaskPyPjijyj,(.L_x_73 - _Z7getMaskPyPjijyj)
        .other          _Z7getMaskPyPjijyj,@"STO_CUDA_ENTRY STV_DEFAULT"
_Z7getMaskPyPjijyj:
.text._Z7getMaskPyPjijyj:
        /* <DEDUP_REMOVED lines=13> */
[----:B------:R-:W0:Y:S01]  /*00d0*/  LDCU UR6, c[0x0][0x3a0] ;  /* 0x00007400ff0677ac */ /* 0x000e220008000800 */
[----:B------:R-:W-:Y:S02]  /*00e0*/  BSSY.RECONVERGENT B0, `(.L_x_53) ;  /* 0x0000023000007945 */ /* 0x000fe40003800200 */
[C---:B------:R-:W-:Y:S01]  /*00f0*/  VIADDMNMX.U32 R0, R7.reuse, 0x1, R6, !PT ;  /* 0x0000000107007846 */ /* 0x040fe20007800006 */
[----:B------:R-:W1:Y:S04]  /*0100*/  LDCU.64 UR4, c[0x0][0x358] ;  /* 0x00006b00ff0477ac */ /* 0x000e680008000a00 */
[----:B------:R-:W-:Y:S02]  /*0110*/  IMAD.IADD R2, R0, 0x1, -R7 ;  /* 0x0000000100027824 */ /* 0x000fe400078e0a07 */
[----:B------:R-:W-:-:S03]  /*0120*/  IMAD.IADD R0, R7, 0x1, -R0 ;  /* 0x0000000107007824 */ /* 0x000fc600078e0a00 */
[----:B------:R-:W-:Y:S02]  /*0130*/  LOP3.LUT P2, R8, R2, 0x3, RZ, 0xc0, !PT ;  /* 0x0000000302087812 */ /* 0x000fe4000784c0ff */
[----:B------:R-:W-:Y:S02]  /*0140*/  ISETP.GT.U32.AND P0, PT, R0, -0x4, PT ;  /* 0xfffffffc0000780c */ /* 0x000fe40003f04070 */
[----:B0-----:R-:W-:Y:S01]  /*0150*/  ISETP.NE.AND P1, PT, RZ, UR6, PT ;  /* 0x00000006ff007c0c */ /* 0x001fe2000bf25270 */
[----:B------:R-:W0:Y:S03]  /*0160*/  LDCU UR6, c[0x0][0x398] ;  /* 0x00007300ff0677ac */ /* 0x000e260008000800 */
[----:B------:R-:W-:-:S05]  /*0170*/  SEL R0, RZ, 0x1, P1 ;  /* 0x00000001ff007807 */ /* 0x000fca0000800000 */
[----:B-1----:R-:W-:Y:S05]  /*0180*/  @!P2 BRA `(.L_x_54) ;  /* 0x000000000060a947 */ /* 0x002fea0003800000 */
[----:B------:R-:W1:Y:S08]  /*0190*/  LDC.64 R2, c[0x0][0x388] ;  /* 0x0000e200ff027b82 */ /* 0x000e700000000a00 */
[----:B------:R-:W2:Y:S01]  /*01a0*/  LDC.64 R4, c[0x0][0x380] ;  /* 0x0000e000ff047b82 */ /* 0x000ea20000000a00 */
[----:B-1----:R-:W-:-:S04]  /*01b0*/  IMAD.WIDE.U32 R2, R7, 0x4, R2 ;  /* 0x0000000407027825 */ /* 0x002fc800078e0002 */
[----:B------:R-:W-:Y:S02]  /*01c0*/  IMAD.MOV.U32 R10, RZ, RZ, R2 ;  /* 0x000000ffff0a7224 */ /* 0x000fe400078e0002 */
[----:B------:R-:W-:Y:S02]  /*01d0*/  IMAD.MOV.U32 R11, RZ, RZ, R3 ;  /* 0x000000ffff0b7224 */ /* 0x000fe400078e0003 */
[----:B--2---:R-:W-:-:S04]  /*01e0*/  IMAD.WIDE.U32 R4, R7, 0x8, R4 ;  /* 0x0000000807047825 */ /* 0x004fc800078e0004 */
[--C-:B------:R-:W-:Y:S02]  /*01f0*/  IMAD.IADD R7, R7, 0x1, R8.reuse ;  /* 0x0000000107077824 */ /* 0x100fe400078e0208 */
[----:B------:R-:W-:Y:S02]  /*0200*/  IMAD.MOV.U32 R9, RZ, RZ, R5 ;  /* 0x000000ffff097224 */ /* 0x000fe400078e0005 */
[----:B------:R-:W-:-:S07]  /*0210*/  IMAD.MOV R8, RZ, RZ, -R8 ;  /* 0x000000ffff087224 */ /* 0x000fce00078e0a08 */
.L_x_55:
[----:B-1----:R-:W-:Y:S02]  /*0220*/  IMAD.MOV.U32 R2, RZ, RZ, R4 ;  /* 0x000000ffff027224 */ /* 0x002fe400078e0004 */
[----:B------:R-:W-:-:S06]  /*0230*/  IMAD.MOV.U32 R3, RZ, RZ, R9 ;  /* 0x000000ffff037224 */ /* 0x000fcc00078e0009 */
[----:B------:R-:W0:Y:S01]  /*0240*/  LDG.E.64 R2, desc[UR4][R2.64] ;  /* 0x0000000402027981 */ /* 0x000e22000c1e1b00 */
[----:B------:R-:W-:Y:S01]  /*0250*/  VIADD R8, R8, 0x1 ;  /* 0x0000000108087836 */ /* 0x000fe20000000000 */
[----:B------:R-:W-:-:S04]  /*0260*/  IADD3 R4, P3, PT, R4, 0x8, RZ ;  /* 0x0000000804047810 */ /* 0x000fc80007f7e0ff */
[----:B------:R-:W-:Y:S01]  /*0270*/  ISETP.NE.AND P1, PT, R8, RZ, PT ;  /* 0x000000ff0800720c */ /* 0x000fe20003f25270 */
[----:B------:R-:W-:Y:S01]  /*0280*/  IMAD.X R9, RZ, RZ, R9, P3 ;  /* 0x000000ffff097224 */ /* 0x000fe200018e0609 */
[----:B0-----:R-:W-:Y:S01]  /*0290*/  SHF.R.U64 R5, R2, UR6, R3 ;  /* 0x0000000602057c19 */ /* 0x001fe20008001203 */
[----:B------:R-:W-:Y:S01]  /*02a0*/  IMAD.MOV.U32 R2, RZ, RZ, R10 ;  /* 0x000000ffff027224 */ /* 0x000fe200078e000a */
[----:B------:R-:W-:Y:S01]  /*02b0*/  IADD3 R10, P2, PT, R10, 0x4, RZ ;  /* 0x000000040a0a7810 */ /* 0x000fe20007f5e0ff */
[----:B------:R-:W-:Y:S01]  /*02c0*/  IMAD.MOV.U32 R3, RZ, RZ, R11 ;  /* 0x000000ffff037224 */ /* 0x000fe200078e000b */
[----:B------:R-:W-:-:S03]  /*02d0*/  LOP3.LUT R5, R0, 0x1, R5, 0x78, !PT ;  /* 0x0000000100057812 */ /* 0x000fc600078e7805 */
[----:B------:R-:W-:Y:S02]  /*02e0*/  IMAD.X R11, RZ, RZ, R11, P2 ;  /* 0x000000ffff0b7224 */ /* 0x000fe400010e060b */
[----:B------:R1:W-:Y:S02]  /*02f0*/  STG.E desc[UR4][R2.64], R5 ;  /* 0x0000000502007986 */ /* 0x0003e4000c101904 */
[----:B------:R-:W-:Y:S05]  /*0300*/  @P1 BRA `(.L_x_55) ;  /* 0xfffffffc00c41947 */ /* 0x000fea000383ffff */
.L_x_54:
[----:B0-----:R-:W-:Y:S05]  /*0310*/  BSYNC.RECONVERGENT B0 ;  /* 0x0000000000007941 */ /* 0x001fea0003800200 */
.L_x_53:
[----:B------:R-:W-:Y:S05]  /*0320*/  @P0 EXIT ;  /* 0x000000000000094d */ /* 0x000fea0003800000 */
[----:B-1----:R-:W0:Y:S01]  /*0330*/  LDC.64 R2, c[0x0][0x380] ;  /* 0x0000e000ff027b82 */ /* 0x002e220000000a00 */
[C---:B------:R-:W-:Y:S01]  /*0340*/  ISETP.GE.U32.AND P1, PT, R7.reuse, R6, PT ;  /* 0x000000060700720c */ /* 0x040fe20003f26070 */
[----:B------:R-:W-:Y:S06]  /*0350*/  BSSY.RECONVERGENT B0, `(.L_x_56) ;  /* 0x0000025000007945 */ /* 0x000fec0003800200 */
[----:B------:R-:W1:Y:S01]  /*0360*/  LDC.64 R4, c[0x0][0x388] ;  /* 0x0000e200ff047b82 */ /* 0x000e620000000a00 */
[----:B0-----:R-:W-:-:S03]  /*0370*/  IMAD.WIDE.U32 R2, R7, 0x8, R2 ;  /* 0x0000000807027825 */ /* 0x001fc600078e0002 */
[----:B------:R-:W-:Y:S01]  /*0380*/  IADD3 R2, P0, PT, R2, 0x10, RZ ;  /* 0x0000001002027810 */ /* 0x000fe20007f1e0ff */
[----:B-1----:R-:W-:-:S04]  /*0390*/  IMAD.WIDE.U32 R4, R7, 0x4, R4 ;  /* 0x0000000407047825 */ /* 0x002fc800078e0004 */
[----:B------:R-:W-:Y:S01]  /*03a0*/  IMAD.X R3, RZ, RZ, R3, P0 ;  /* 0x000000ffff037224 */ /* 0x000fe200000e0603 */
[----:B------:R-:W-:Y:S02]  /*03b0*/  IADD3 R4, P2, PT, R4, 0x8, RZ ;  /* 0x0000000804047810 */ /* 0x000fe40007f5e0ff */
[----:B------:R-:W-:-:S03]  /*03c0*/  PLOP3.LUT P0, PT, PT, PT, PT, 0x80, 0x8 ;  /* 0x000000000008781c */ /* 0x000fc60003f0f070 */
[----:B------:R-:W-:Y:S01]  /*03d0*/  IMAD.X R5, RZ, RZ, R5, P2 ;  /* 0x000000ffff057224 */ /* 0x000fe200010e0605 */
[----:B------:R-:W-:Y:S09]  /*03e0*/  @!P1 BRA `(.L_x_57) ;  /* 0x00000000006c9947 */ /* 0x000ff20003800000 */
[----:B------:R-:W2:Y:S01]  /*03f0*/  LDG.E.64 R8, desc[UR4][R2.64+-0x10] ;  /* 0xfffff00402087981 */ /* 0x000ea2000c1e1b00 */
[----:B------:R-:W2:Y:S02]  /*0400*/  LDCU UR6, c[0x0][0x398] ;  /* 0x00007300ff0677ac */ /* 0x000ea40008000800 */
[----:B--2---:R-:W-:-:S04]  /*0410*/  SHF.R.U64 R17, R8, UR6, R9 ;  /* 0x0000000608117c19 */ /* 0x004fc80008001209 */
[----:B------:R-:W-:-:S05]  /*0420*/  LOP3.LUT R17, R0, 0x1, R17, 0x78, !PT ;  /* 0x0000000100117812 */ /* 0x000fca00078e7811 */
[----:B------:R-:W-:Y:S04]  /*0430*/  STG.E desc[UR4][R4.64+-0x8], R17 ;  /* 0xfffff81104007986 */ /* 0x000fe8000c101904 */
[----:B------:R-:W2:Y:S02]  /*0440*/  LDG.E.64 R8, desc[UR4][R2.64+-0x8] ;  /* 0xfffff80402087981 */ /* 0x000ea4000c1e1b00 */
[----:B--2---:R-:W-:-:S04]  /*0450*/  SHF.R.U64 R11, R8, UR6, R9 ;  /* 0x00000006080b7c19 */ /* 0x004fc80008001209 */
[----:B------:R-:W-:-:S05]  /*0460*/  LOP3.LUT R11, R0, 0x1, R11, 0x78, !PT ;  /* 0x00000001000b7812 */ /* 0x000fca00078e780b */
[----:B------:R0:W-:Y:S04]  /*0470*/  STG.E desc[UR4][R4.64+-0x4], R11 ;  /* 0xfffffc0b04007986 */ /* 0x0001e8000c101904 */
[----:B------:R-:W2:Y:S02]  /*0480*/  LDG.E.64 R8, desc[UR4][R2.64] ;  /* 0x0000000402087981 */ /* 0x000ea4000c1e1b00 */
[----:B--2---:R-:W-:-:S04]  /*0490*/  SHF.R.U64 R15, R8, UR6, R9 ;  /* 0x00000006080f7c19 */ /* 0x004fc80008001209 */
[----:B------:R-:W-:-:S05]  /*04a0*/  LOP3.LUT R15, R0, 0x1, R15, 0x78, !PT ;  /* 0x00000001000f7812 */ /* 0x000fca00078e780f */
[----:B------:R-:W-:Y:S04]  /*04b0*/  STG.E desc[UR4][R4.64], R15 ;  /* 0x0000000f04007986 */ /* 0x000fe8000c101904 */
[----:B------:R1:W2:Y:S01]  /*04c0*/  LDG.E.64 R8, desc[UR4][R2.64+0x8] ;  /* 0x0000080402087981 */ /* 0x0002a2000c1e1b00 */
[----:B------:R-:W-:Y:S01]  /*04d0*/  IADD3 R10, P1, PT, R2, 0x20, RZ ;  /* 0x00000020020a7810 */ /* 0x000fe20007f3e0ff */
[----:B------:R-:W-:Y:S01]  /*04e0*/  VIADD R7, R7, 0x4 ;  /* 0x0000000407077836 */ /* 0x000fe20000000000 */
[----:B------:R-:W-:-:S03]  /*04f0*/  PLOP3.LUT P0, PT, PT, PT, PT, 0x8, 0x80 ;  /* 0x000000000080781c */ /* 0x000fc60003f0e170 */
[----:B0-----:R-:W-:Y:S02]  /*0500*/  IMAD.X R11, RZ, RZ, R3, P1 ;  /* 0x000000ffff0b7224 */ /* 0x001fe400008e0603 */
[----:B-1----:R-:W-:Y:S02]  /*0510*/  IMAD.MOV.U32 R2, RZ, RZ, R10 ;  /* 0x000000ffff027224 */ /* 0x002fe400078e000a */
[----:B------:R-:W-:Y:S01]  /*0520*/  IMAD.MOV.U32 R3, RZ, RZ, R11 ;  /* 0x000000ffff037224 */ /* 0x000fe200078e000b */
[----:B--2---:R-:W-:Y:S02]  /*0530*/  SHF.R.U64 R13, R8, UR6, R9 ;  /* 0x00000006080d7c19 */ /* 0x004fe40008001209 */
[----:B------:R-:W-:Y:S02]  /*0540*/  IADD3 R8, P2, PT, R4, 0x10, RZ ;  /* 0x0000001004087810 */ /* 0x000fe40007f5e0ff */
[----:B------:R-:W-:-:S03]  /*0550*/  LOP3.LUT R13, R0, 0x1, R13, 0x78, !PT ;  /* 0x00000001000d7812 */ /* 0x000fc600078e780d */
[----:B------:R-:W-:Y:S02]  /*0560*/  IMAD.X R9, RZ, RZ, R5, P2 ;  /* 0x000000ffff097224 */ /* 0x000fe400010e0605 */
[----:B------:R0:W-:Y:S02]  /*0570*/  STG.E desc[UR4][R4.64+0x4], R13 ;  /* 0x0000040d04007986 */ /* 0x0001e4000c101904 */
[----:B0-----:R-:W-:Y:S02]  /*0580*/  IMAD.MOV.U32 R4, RZ, RZ, R8 ;  /* 0x000000ffff047224 */ /* 0x001fe400078e0008 */
[----:B------:R-:W-:-:S07]  /*0590*/  IMAD.MOV.U32 R5, RZ, RZ, R9 ;  /* 0x000000ffff057224 */ /* 0x000fce00078e0009 */
.L_x_57:
[----:B------:R-:W-:Y:S05]  /*05a0*/  BSYNC.RECONVERGENT B0 ;  /* 0x0000000000007941 */ /* 0x000fea0003800200 */
.L_x_56:
[C---:B------:R-:W-:Y:S01]  /*05b0*/  IMAD.IADD R8, R6.reuse, 0x1, -R7 ;  /* 0x0000000106087824 */ /* 0x040fe200078e0a07 */
[----:B------:R-:W-:Y:S01]  /*05c0*/  ISETP.GT.U32.AND P1, PT, R6, R7, PT ;  /* 0x000000070600720c */ /* 0x000fe20003f24070 */
[----:B------:R-:W0:Y:S01]  /*05d0*/  LDCU UR6, c[0x0][0x398] ;  /* 0x00007300ff0677ac */ /* 0x000e220008000800 */
[----:B------:R-:W-:Y:S02]  /*05e0*/  BSSY.RECONVERGENT B0, `(.L_x_58) ;  /* 0x0000050000007945 */ /* 0x000fe40003800200 */
[----:B------:R-:W-:-:S13]  /*05f0*/  ISETP.LE.U32.OR P1, PT, R8, 0xc, !P1 ;  /* 0x0000000c0800780c */ /* 0x000fda0004f23470 */
[----:B------:R-:W-:Y:S05]  /*0600*/  @P1 BRA `(.L_x_59) ;  /* 0x0000000400341947 */ /* 0x000fea0003800000 */
[----:B------:R-:W-:Y:S01]  /*0610*/  PLOP3.LUT P0, PT, PT, PT, PT, 0x8, 0x80 ;  /* 0x000000000080781c */ /* 0x000fe20003f0e170 */
[----:B------:R-:W-:-:S12]  /*0620*/  VIADD R8, R6, 0xfffffff4 ;  /* 0xfffffff406087836 */ /* 0x000fd80000000000 */
.L_x_60:
[----:B------:R-:W0:Y:S02]  /*0630*/  LDG.E.64 R10, desc[UR4][R2.64+-0x10] ;  /* 0xfffff004020a7981 */ /* 0x000e24000c1e1b00 */
[----:B0-----:R-:W-:-:S04]  /*0640*/  SHF.R.U64 R17, R10, UR6, R11 ;  /* 0x000000060a117c19 */ /* 0x001fc8000800120b */
[----:B------:R-:W-:-:S05]  /*0650*/  LOP3.LUT R17, R0, 0x1, R17, 0x78, !PT ;  /* 0x0000000100117812 */ /* 0x000fca00078e7811 */
[----:B------:R0:W-:Y:S04]  /*0660*/  STG.E desc[UR4][R4.64+-0x8], R17 ;  /* 0xfffff81104007986 */ /* 0x0001e8000c101904 */
[----:B------:R-:W2:Y:S02]  /*0670*/  LDG.E.64 R10, desc[UR4][R2.64+-0x8] ;  /* 0xfffff804020a7981 */ /* 0x000ea4000c1e1b00 */
[----:B--2---:R-:W-:-:S04]  /*0680*/  SHF.R.U64 R9, R10, UR6, R11 ;  /* 0x000000060a097c19 */ /* 0x004fc8000800120b */
[----:B------:R-:W-:-:S05]  /*0690*/  LOP3.LUT R9, R0, 0x1, R9, 0x78, !PT ;  /* 0x0000000100097812 */ /* 0x000fca00078e7809 */
[----:B------:R1:W-:Y:S04]  /*06a0*/  STG.E desc[UR4][R4.64+-0x4], R9 ;  /* 0xfffffc0904007986 */ /* 0x0003e8000c101904 */
[----:B------:R-:W2:Y:S02]  /*06b0*/  LDG.E.64 R10, desc[UR4][R2.64] ;  /* 0x00000004020a7981 */ /* 0x000ea4000c1e1b00 */
[----:B--2---:R-:W-:-:S04]  /*06c0*/  SHF.R.U64 R15, R10, UR6, R11 ;  /* 0x000000060a0f7c19 */ /* 0x004fc8000800120b */
[----:B------:R-:W-:-:S05]  /*06d0*/  LOP3.LUT R15, R0, 0x1, R15, 0x78, !PT ;  /* 0x00000001000f7812 */ /* 0x000fca00078e780f */
[----:B------:R2:W-:Y:S04]  /*06e0*/  STG.E desc[UR4][R4.64], R15 ;  /* 0x0000000f04007986 */ /* 0x0005e8000c101904 */
[----:B------:R-:W3:Y:S02]  /*06f0*/  LDG.E.64 R10, desc[UR4][R2.64+0x8] ;  /* 0x00000804020a7981 */ /* 0x000ee4000c1e1b00 */
[----:B---3--:R-:W-:-:S04]  /*0700*/  SHF.R.U64 R13, R10, UR6, R11 ;  /* 0x000000060a0d7c19 */ /* 0x008fc8000800120b */
[----:B------:R-:W-:-:S05]  /*0710*/  LOP3.LUT R13, R0, 0x1, R13, 0x78, !PT ;  /* 0x00000001000d7812 */ /* 0x000fca00078e780d */
[----:B------:R3:W-:Y:S04]  /*0720*/  STG.E desc[UR4][R4.64+0x4], R13 ;  /* 0x0000040d04007986 */ /* 0x0007e8000c101904 */
[----:B------:R-:W0:Y:S02]  /*0730*/  LDG.E.64 R10, desc[UR4][R2.64+0x10] ;  /* 0x00001004020a7981 */ /* 0x000e24000c1e1b00 */
[----:B0-----:R-:W-:-:S04]  /*0740*/  SHF.R.U64 R17, R10, UR6, R11 ;  /* 0x000000060a117c19 */ /* 0x001fc8000800120b */
[----:B------:R-:W-:-:S05]  /*0750*/  LOP3.LUT R17, R0, 0x1, R17, 0x78, !PT ;  /* 0x0000000100117812 */ /* 0x000fca00078e7811 */
[----:B------:R0:W-:Y:S04]  /*0760*/  STG.E desc[UR4][R4.64+0x8], R17 ;  /* 0x0000081104007986 */ /* 0x0001e8000c101904 */
[----:B------:R-:W1:Y:S02]  /*0770*/  LDG.E.64 R10, desc[UR4][R2.64+0x18] ;  /* 0x00001804020a7981 */ /* 0x000e64000c1e1b00 */
[----:B-1----:R-:W-:-:S04]  /*0780*/  SHF.R.U64 R9, R10, UR6, R11 ;  /* 0x000000060a097c19 */ /* 0x002fc8000800120b */
        /* <DEDUP_REMOVED lines=25> */
[----:B------:R-:W-:Y:S04]  /*0920*/  STG.E desc[UR4][R4.64+0x24], R13 ;  /* 0x0000240d04007986 */ /* 0x000fe8000c101904 */
[----:B------:R-:W0:Y:S02]  /*0930*/  LDG.E.64 R10, desc[UR4][R2.64+0x50] ;  /* 0x00005004020a7981 */ /* 0x000e24000c1e1b00 */
[----:B0-----:R-:W-:-:S04]  /*0940*/  SHF.R.U64 R17, R10, UR6, R11 ;  /* 0x000000060a117c19 */ /* 0x001fc8000800120b */
[----:B------:R-:W-:-:S05]  /*0950*/  LOP3.LUT R17, R0, 0x1, R17, 0x78, !PT ;  /* 0x0000000100117812 */ /* 0x000fca00078e7811 */
[----:B------:R-:W-:Y:S04]  /*0960*/  STG.E desc[UR4][R4.64+0x28], R17 ;  /* 0x0000281104007986 */ /* 0x000fe8000c101904 */
[----:B------:R-:W1:Y:S02]  /*0970*/  LDG.E.64 R10, desc[UR4][R2.64+0x58] ;  /* 0x00005804020a7981 */ /* 0x000e64000c1e1b00 */
[----:B-1----:R-:W-:-:S04]  /*0980*/  SHF.R.U64 R9, R10, UR6, R11 ;  /* 0x000000060a097c19 */ /* 0x002fc8000800120b */
[----:B------:R-:W-:-:S05]  /*0990*/  LOP3.LUT R9, R0, 0x1, R9, 0x78, !PT ;  /* 0x0000000100097812 */ /* 0x000fca00078e7809 */
[----:B------:R0:W-:Y:S04]  /*09a0*/  STG.E desc[UR4][R4.64+0x2c], R9 ;  /* 0x00002c0904007986 */ /* 0x0001e8000c101904 */
[----:B------:R-:W2:Y:S02]  /*09b0*/  LDG.E.64 R10, desc[UR4][R2.64+0x60] ;  /* 0x00006004020a7981 */ /* 0x000ea4000c1e1b00 */
[----:B--2---:R-:W-:-:S04]  /*09c0*/  SHF.R.U64 R15, R10, UR6, R11 ;  /* 0x000000060a0f7c19 */ /* 0x004fc8000800120b */
[----:B------:R-:W-:-:S05]  /*09d0*/  LOP3.LUT R15, R0, 0x1, R15, 0x78, !PT ;  /* 0x00000001000f7812 */ /* 0x000fca00078e780f */
[----:B------:R-:W-:Y:S04]  /*09e0*/  STG.E desc[UR4][R4.64+0x30], R15 ;  /* 0x0000300f04007986 */ /* 0x000fe8000c101904 */
[----:B------:R-:W2:Y:S01]  /*09f0*/  LDG.E.64 R10, desc[UR4][R2.64+0x68] ;  /* 0x00006804020a7981 */ /* 0x000ea2000c1e1b00 */
[----:B------:R-:W-:Y:S01]  /*0a00*/  VIADD R7, R7, 0x10 ;  /* 0x0000001007077836 */ /* 0x000fe20000000000 */
[----:B0-----:R-:W-:-:S04]  /*0a10*/  IADD3 R9, P3, PT, R4, 0x40, RZ ;  /* 0x0000004004097810 */ /* 0x001fc80007f7e0ff */
[----:B------:R-:W-:Y:S02]  /*0a20*/  ISETP.GE.U32.AND P1, PT, R7, R8, PT ;  /* 0x000000080700720c */ /* 0x000fe40003f26070 */
[----:B--2---:R-:W-:Y:S01]  /*0a30*/  SHF.R.U64 R13, R10, UR6, R11 ;  /* 0x000000060a0d7c19 */ /* 0x004fe2000800120b */
[----:B------:R-:W-:Y:S01]  /*0a40*/  IMAD.X R10, RZ, RZ, R5, P3 ;  /* 0x000000ffff0a7224 */ /* 0x000fe200018e0605 */
[----:B------:R-:W-:Y:S02]  /*0a50*/  IADD3 R11, P2, PT, R2, 0x80, RZ ;  /* 0x00000080020b7810 */ /* 0x000fe40007f5e0ff */
[----:B------:R-:W-:-:S03]  /*0a60*/  LOP3.LUT R13, R0, 0x1, R13, 0x78, !PT ;  /* 0x00000001000d7812 */ /* 0x000fc600078e780d */
[----:B------:R-:W-:Y:S02]  /*0a70*/  IMAD.X R12, RZ, RZ, R3, P2 ;  /* 0x000000ffff0c7224 */ /* 0x000fe400010e0603 */
[----:B------:R0:W-:Y:S01]  /*0a80*/  STG.E desc[UR4][R4.64+0x34], R13 ;  /* 0x0000340d04007986 */ /* 0x0001e2000c101904 */
[----:B------:R-:W-:Y:S02]  /*0a90*/  IMAD.MOV.U32 R2, RZ, RZ, R11 ;  /* 0x000000ffff027224 */ /* 0x000fe400078e000b */
[----:B------:R-:W-:Y:S02]  /*0aa0*/  IMAD.MOV.U32 R3, RZ, RZ, R12 ;  /* 0x000000ffff037224 */ /* 0x000fe400078e000c */
[----:B0-----:R-:W-:Y:S02]  /*0ab0*/  IMAD.MOV.U32 R4, RZ, RZ, R9 ;  /* 0x000000ffff047224 */ /* 0x001fe400078e0009 */
[----:B------:R-:W-:Y:S01]  /*0ac0*/  IMAD.MOV.U32 R5, RZ, RZ, R10 ;  /* 0x000000ffff057224 */ /* 0x000fe200078e000a */
[----:B------:R-:W-:Y:S06]  /*0ad0*/  @!P1 BRA `(.L_x_60) ;  /* 0xfffffff800d49947 */ /* 0x000fec000383ffff */
.L_x_59:
[----:B0-----:R-:W-:Y:S05]  /*0ae0*/  BSYNC.RECONVERGENT B0 ;  /* 0x0000000000007941 */ /* 0x001fea0003800200 */
.L_x_58:
[C---:B------:R-:W-:Y:S01]  /*0af0*/  IMAD.IADD R8, R6.reuse, 0x1, -R7 ;  /* 0x0000000106087824 */ /* 0x040fe200078e0a07 */
[----:B------:R-:W-:Y:S01]  /*0b00*/  ISETP.GT.U32.AND P1, PT, R6, R7, PT ;  /* 0x000000070600720c */ /* 0x000fe20003f24070 */
[----:B------:R-:W-:Y:S03]  /*0b10*/  BSSY.RECONVERGENT B0, `(.L_x_61) ;  /* 0x000002e000007945 */ /* 0x000fe60003800200 */
[----:B------:R-:W-:-:S13]  /*0b20*/  ISETP.LE.U32.OR P1, PT, R8, 0x4, !P1 ;  /* 0x000000040800780c */ /* 0x000fda0004f23470 */
[----:B------:R-:W-:Y:S05]  /*0b30*/  @P1 BRA `(.L_x_62) ;  /* 0x0000000000ac1947 */ /* 0x000fea0003800000 */
[----:B------:R-:W2:Y:S01]  /*0b40*/  LDG.E.64 R8, desc[UR4][R2.64+-0x10] ;  /* 0xfffff00402087981 */ /* 0x000ea2000c1e1b00 */
[----:B------:R-:W2:Y:S02]  /*0b50*/  LDCU UR6, c[0x0][0x398] ;  /* 0x00007300ff0677ac */ /* 0x000ea40008000800 */
[----:B--2---:R-:W-:-:S04]  /*0b60*/  SHF.R.U64 R17, R8, UR6, R9 ;  /* 0x0000000608117c19 */ /* 0x004fc80008001209 */
        /* <DEDUP_REMOVED lines=40> */
.L_x_62:
[----:B------:R-:W-:Y:S05]  /*0df0*/  BSYNC.RECONVERGENT B0 ;  /* 0x0000000000007941 */ /* 0x000fea0003800200 */
.L_x_61:
[----:B------:R-:W-:-:S13]  /*0e00*/  ISETP.LT.U32.OR P0, PT, R7, R6, P0 ;  /* 0x000000060700720c */ /* 0x000fda0000701470 */
[----:B------:R-:W-:Y:S05]  /*0e10*/  @!P0 EXIT ;  /* 0x000000000000894d */ /* 0x000fea0003800000 */
        /* <DEDUP_REMOVED lines=16> */
[----:B------:R-:W-:Y:S01]  /*0f20*/  STG.E desc[UR4][R4.64+0x4], R7 ;  /* 0x0000040704007986 */ /* 0x000fe2000c101904 */
[----:B------:R-:W-:Y:S05]  /*0f30*/  EXIT ;  /* 0x000000000000794d */ /* 0x000fea0003800000 */
.L_x_63:
        /* <DEDUP_REMOVED lines=12> */
.L_x_73:


//--------------------- .nv.global.init           --------------------------
	.section	.nv.global.init,"aw",@progbits
.nv.global.init:
	.type		$str,@object
	.size		$str,(.L_1 - $str)
$str:
        /*0000*/ 	.byte	0x20, 0x64, 0x5f, 0x73, 0x75, 0x6d, 0x5b, 0x69, 0x5d, 0x20, 0x3a, 0x20, 0x25, 0x64, 0x2c, 0x20
        /*0010*/ 	.byte	0x74, 0x6f, 0x74, 0x61, 0x6c, 0x5f, 0x70, 0x72, 0x65, 0x20, 0x3a, 0x20, 0x25, 0x64, 0x2c, 0x20
        /*0020*/ 	.byte	0x64, 0x5f, 0x6d, 0x61, 0x73, 0x6b, 0x5b, 0x69, 0x5d, 0x20, 0x3a, 0x20, 0x25, 0x64, 0x20, 0x0a
        /*0030*/ 	.byte	0x00
.L_1:


//--------------------- .nv.shared.reserved.0     --------------------------
	.section	.nv.shared.reserved.0,"aw",@nobits
	.weak		__nv_reservedSMEM_offset_0_alias
	.size		__nv_reservedSMEM_offset_0_alias, 0, 64
	.other		__nv_reservedSMEM_offset_0_alias,@"STO_CUDA_RESERVED_SHARED STV_DEFAULT"
__nv_reservedSMEM_offset_0_alias:
	.zero		0
	.zero		64


//--------------------- .nv.shared._Z12blellochScanPjS_S_j --------------------------
	.section	.nv.shared._Z12blellochScanPjS_S_j,"aw",@nobits
	.sectionflags	@""
	.align	4
.nv.shared._Z12blellochScanPjS_S_j:
	.zero		3072


//--------------------- .nv.constant0._Z10mergeblockPjij --------------------------
	.section	.nv.constant0._Z10mergeblockPjij,"a",@progbits
	.sectionflags	@""
	.align	4
.nv.constant0._Z10mergeblockPjij:
	.zero		912


//--------------------- .nv.constant0._Z22serialsum_accrossblockPjiji --------------------------
	.section	.nv.constant0._Z22serialsum_accrossblockPjiji,"a",@progbits
	.sectionflags	@""
	.align	4
.nv.constant0._Z22serialsum_accrossblockPjiji:
	.zero		916


//--------------------- .nv.constant0._Z11mergethreadPjij --------------------------
	.section	.nv.constant0._Z11mergethreadPjij,"a",@progbits
	.sectionflags	@""
	.align	4
.nv.constant0._Z11mergethreadPjij:
	.zero		912


//--------------------- .nv.constant0._Z23serialsum_accrossthreadPjij --------------------------
	.section	.nv.constant0._Z23serialsum_accrossthreadPjij,"a",@progbits
	.sectionflags	@""
	.align	4
.nv.constant0._Z23serialsum_accrossthreadPjij:
	.zero		912


//--------------------- .nv.constant0._Z9prefixsumPjS_ij --------------------------
	.section	.nv.constant0._Z9prefixsumPjS_ij,"a",@progbits
	.sectionflags	@""
	.align	4
.nv.constant0._Z9prefixsumPjS_ij:
	.zero		920


//--------------------- .nv.constant0._Z15mergeScanBlocksPjS_j --------------------------
	.section	.nv.constant0._Z15mergeScanBlocksPjS_j,"a",@progbits
	.sectionflags	@""
	.align	4
.nv.constant0._Z15mergeScanBlocksPjS_j:
	.zero		916


//--------------------- .nv.constant0._Z12blellochScanPjS_S_j --------------------------
	.section	.nv.constant0._Z12blellochScanPjS_S_j,"a",@progbits
	.sectionflags	@""
	.align	4
.nv.constant0._Z12blellochScanPjS_S_j:
	.zero		924


//--------------------- .nv.constant0._Z7scatterPyPjS_ij --------------------------
	.section	.nv.constant0._Z7scatterPyPjS_ij,"a",@progbits
	.sectionflags	@""
	.align	4
.nv.constant0._Z7scatterPyPjS_ij:
	.zero		928


//--------------------- .nv.constant0._Z8getIndexPjS_S_ijj --------------------------
	.section	.nv.constant0._Z8getIndexPjS_S_ijj,"a",@progbits
	.sectionflags	@""
	.align	4
.nv.constant0._Z8getIndexPjS_S_ijj:
	.zero		932


//--------------------- .nv.constant0._Z7getMaskPyPjijyj --------------------------
	.section	.nv.constant0._Z7getMaskPyPjijyj,"a",@progbits
	.sectionflags	@""
	.align	4
.nv.constant0._Z7getMaskPyPjijyj:
	.zero		932


//--------------------- SYMBOLS --------------------------

	.type		.nv.reservedSmem.offset0,@object
	.size		.nv.reservedSmem.offset0,0x4
	.type		.nv.reservedSmem.cap,@object
	.size		.nv.reservedSmem.cap,0x4
	.type		vprintf,@function
